//
// Generated by NVIDIA NVVM Compiler
//
// Compiler Build ID: CL-36424714
// Cuda compilation tools, release 13.0, V13.0.88
// Based on NVVM 20.0.0
//

.version 9.0
.target sm_100
.address_size 64

	// .globl	analysis_lower
.global .align 4 .u32 row_idx;
.global .align 4 .u32 stack_id;

.visible .entry analysis_lower(
	.param .u32 analysis_lower_param_0,
	.param .u64 .ptr .align 1 analysis_lower_param_1,
	.param .u64 .ptr .align 1 analysis_lower_param_2,
	.param .u64 .ptr .align 1 analysis_lower_param_3,
	.param .u64 .ptr .align 1 analysis_lower_param_4,
	.param .u64 .ptr .align 1 analysis_lower_param_5
)
{
	.reg .pred 	%p<7>;
	.reg .b16 	%rs<3>;
	.reg .b32 	%r<22>;
	.reg .b64 	%rd<23>;

	ld.param.u32 	%r10, [analysis_lower_param_0];
	ld.param.u64 	%rd5, [analysis_lower_param_1];
	ld.param.u64 	%rd8, [analysis_lower_param_2];
	ld.param.u64 	%rd9, [analysis_lower_param_3];
	ld.param.u64 	%rd6, [analysis_lower_param_4];
	ld.param.u64 	%rd7, [analysis_lower_param_5];
	cvta.to.global.u64 	%rd1, %rd8;
	cvta.to.global.u64 	%rd2, %rd9;
	atom.global.add.u32 	%r1, [row_idx], 1;
	setp.ge.u32 	%p1, %r1, %r10;
	@%p1 bra 	$L__BB0_8;
	cvta.to.global.u64 	%rd10, %rd6;
	mul.wide.s32 	%rd11, %r1, 4;
	add.s64 	%rd12, %rd10, %rd11;
	ld.global.u32 	%r19, [%rd12];
	ld.global.u32 	%r12, [%rd12+4];
	add.s32 	%r3, %r12, -1;
	setp.ge.u32 	%p2, %r19, %r3;
	mov.b32 	%r21, 0;
	@%p2 bra 	$L__BB0_6;
	cvta.to.global.u64 	%rd3, %rd7;
	mov.b32 	%r21, 0;
$L__BB0_3:
	mul.wide.u32 	%rd13, %r19, 4;
	add.s64 	%rd14, %rd3, %rd13;
	ld.global.u32 	%r6, [%rd14];
	cvt.u64.u32 	%rd15, %r6;
	add.s64 	%rd4, %rd1, %rd15;
$L__BB0_4:
	ld.volatile.global.u8 	%rs1, [%rd4];
	setp.eq.s16 	%p3, %rs1, 0;
	@%p3 bra 	$L__BB0_4;
	mul.wide.u32 	%rd16, %r6, 4;
	add.s64 	%rd17, %rd2, %rd16;
	ld.volatile.global.u32 	%r14, [%rd17];
	setp.gt.u32 	%p4, %r21, %r14;
	add.s32 	%r15, %r14, 1;
	selp.b32 	%r21, %r21, %r15, %p4;
	add.s32 	%r19, %r19, 1;
	setp.ne.s32 	%p5, %r19, %r3;
	@%p5 bra 	$L__BB0_3;
$L__BB0_6:
	cvt.s64.s32 	%rd18, %r1;
	cvta.to.global.u64 	%rd19, %rd5;
	atom.global.max.u32 	%r16, [%rd19], %r21;
	add.s64 	%rd21, %rd2, %rd11;
	st.volatile.global.u32 	[%rd21], %r21;
	add.s64 	%rd22, %rd1, %rd18;
	mov.b16 	%rs2, 1;
	st.volatile.global.u8 	[%rd22], %rs2;
	add.s32 	%r17, %r10, -1;
	setp.ne.s32 	%p6, %r1, %r17;
	@%p6 bra 	$L__BB0_8;
	mov.b32 	%r18, 0;
	st.global.u32 	[row_idx], %r18;
$L__BB0_8:
	ret;

}
	// .globl	analysis_upper
.visible .entry analysis_upper(
	.param .u32 analysis_upper_param_0,
	.param .u64 .ptr .align 1 analysis_upper_param_1,
	.param .u64 .ptr .align 1 analysis_upper_param_2,
	.param .u64 .ptr .align 1 analysis_upper_param_3,
	.param .u64 .ptr .align 1 analysis_upper_param_4,
	.param .u64 .ptr .align 1 analysis_upper_param_5
)
{
	.reg .pred 	%p<7>;
	.reg .b16 	%rs<3>;
	.reg .b32 	%r<24>;
	.reg .b64 	%rd<25>;

	ld.param.u32 	%r11, [analysis_upper_param_0];
	ld.param.u64 	%rd5, [analysis_upper_param_1];
	ld.param.u64 	%rd8, [analysis_upper_param_2];
	ld.param.u64 	%rd9, [analysis_upper_param_3];
	ld.param.u64 	%rd6, [analysis_upper_param_4];
	ld.param.u64 	%rd7, [analysis_upper_param_5];
	cvta.to.global.u64 	%rd1, %rd8;
	cvta.to.global.u64 	%rd2, %rd9;
	atom.global.add.u32 	%r1, [row_idx], 1;
	not.b32 	%r12, %r1;
	add.s32 	%r2, %r11, %r12;
	setp.lt.s32 	%p1, %r2, 0;
	@%p1 bra 	$L__BB1_8;
	cvta.to.global.u64 	%rd10, %rd6;
	mul.wide.u32 	%rd11, %r2, 4;
	add.s64 	%rd12, %rd10, %rd11;
	ld.global.u32 	%r3, [%rd12];
	sub.s32 	%r14, %r11, %r1;
	mul.wide.s32 	%rd13, %r14, 4;
	add.s64 	%rd14, %rd10, %rd13;
	ld.global.u32 	%r15, [%rd14];
	add.s32 	%r21, %r15, -1;
	setp.le.u32 	%p2, %r21, %r3;
	mov.b32 	%r23, 0;
	@%p2 bra 	$L__BB1_6;
	cvta.to.global.u64 	%rd3, %rd7;
	mov.b32 	%r23, 0;
$L__BB1_3:
	mul.wide.u32 	%rd15, %r21, 4;
	add.s64 	%rd16, %rd3, %rd15;
	ld.global.u32 	%r7, [%rd16];
	cvt.u64.u32 	%rd17, %r7;
	add.s64 	%rd4, %rd1, %rd17;
$L__BB1_4:
	ld.volatile.global.u8 	%rs1, [%rd4];
	setp.eq.s16 	%p3, %rs1, 0;
	@%p3 bra 	$L__BB1_4;
	mul.wide.u32 	%rd18, %r7, 4;
	add.s64 	%rd19, %rd2, %rd18;
	ld.volatile.global.u32 	%r17, [%rd19];
	setp.gt.u32 	%p4, %r23, %r17;
	add.s32 	%r18, %r17, 1;
	selp.b32 	%r23, %r23, %r18, %p4;
	add.s32 	%r21, %r21, -1;
	setp.gt.u32 	%p5, %r21, %r3;
	@%p5 bra 	$L__BB1_3;
$L__BB1_6:
	cvt.u64.u32 	%rd20, %r2;
	cvta.to.global.u64 	%rd21, %rd5;
	atom.global.max.u32 	%r19, [%rd21], %r23;
	add.s64 	%rd23, %rd2, %rd11;
	st.volatile.global.u32 	[%rd23], %r23;
	add.s64 	%rd24, %rd1, %rd20;
	mov.b16 	%rs2, 1;
	st.volatile.global.u8 	[%rd24], %rs2;
	setp.ne.s32 	%p6, %r2, 0;
	@%p6 bra 	$L__BB1_8;
	mov.b32 	%r20, 0;
	st.global.u32 	[row_idx], %r20;
$L__BB1_8:
	ret;

}
	// .globl	solve_lower_float
.visible .entry solve_lower_float(
	.param .u32 solve_lower_float_param_0,
	.param .u64 .ptr .align 1 solve_lower_float_param_1,
	.param .u64 .ptr .align 1 solve_lower_float_param_2,
	.param .u64 .ptr .align 1 solve_lower_float_param_3,
	.param .u64 .ptr .align 1 solve_lower_float_param_4,
	.param .u64 .ptr .align 1 solve_lower_float_param_5,
	.param .u64 .ptr .align 1 solve_lower_float_param_6
)
{
	.reg .pred 	%p<6>;
	.reg .b16 	%rs<3>;
	.reg .b32 	%r<14>;
	.reg .b32 	%f<12>;
	.reg .b64 	%rd<32>;

	ld.param.u32 	%r8, [solve_lower_float_param_0];
	ld.param.u64 	%rd7, [solve_lower_float_param_1];
	ld.param.u64 	%rd10, [solve_lower_float_param_2];
	ld.param.u64 	%rd8, [solve_lower_float_param_3];
	ld.param.u64 	%rd9, [solve_lower_float_param_4];
	ld.param.u64 	%rd11, [solve_lower_float_param_5];
	ld.param.u64 	%rd12, [solve_lower_float_param_6];
	cvta.to.global.u64 	%rd1, %rd10;
	cvta.to.global.u64 	%rd2, %rd12;
	cvta.to.global.u64 	%rd3, %rd11;
	atom.global.add.u32 	%r1, [stack_id], 1;
	setp.ge.u32 	%p1, %r1, %r8;
	@%p1 bra 	$L__BB2_8;
	cvta.to.global.u64 	%rd13, %rd7;
	cvta.to.global.u64 	%rd14, %rd8;
	mul.wide.s32 	%rd15, %r1, 4;
	add.s64 	%rd16, %rd13, %rd15;
	ld.global.u32 	%r2, [%rd16];
	mul.wide.u32 	%rd17, %r2, 4;
	add.s64 	%rd18, %rd14, %rd17;
	ld.global.u32 	%r13, [%rd18];
	add.s32 	%r9, %r2, 1;
	mul.wide.u32 	%rd19, %r9, 4;
	add.s64 	%rd20, %rd14, %rd19;
	ld.global.u32 	%r10, [%rd20];
	add.s32 	%r4, %r10, -1;
	mul.wide.u32 	%rd21, %r4, 4;
	add.s64 	%rd22, %rd3, %rd21;
	ld.global.f32 	%f1, [%rd22];
	add.s64 	%rd4, %rd2, %rd17;
	ld.volatile.global.f32 	%f11, [%rd4];
	setp.ge.u32 	%p2, %r13, %r4;
	@%p2 bra 	$L__BB2_6;
	cvta.to.global.u64 	%rd5, %rd9;
$L__BB2_3:
	mul.wide.u32 	%rd23, %r13, 4;
	add.s64 	%rd24, %rd5, %rd23;
	ld.global.u32 	%r6, [%rd24];
	cvt.u64.u32 	%rd25, %r6;
	add.s64 	%rd6, %rd1, %rd25;
$L__BB2_4:
	ld.volatile.global.u8 	%rs1, [%rd6];
	setp.eq.s16 	%p3, %rs1, 0;
	@%p3 bra 	$L__BB2_4;
	add.s64 	%rd27, %rd3, %rd23;
	ld.global.f32 	%f6, [%rd27];
	mul.wide.u32 	%rd28, %r6, 4;
	add.s64 	%rd29, %rd2, %rd28;
	ld.volatile.global.f32 	%f7, [%rd29];
	mul.f32 	%f8, %f6, %f7;
	sub.f32 	%f11, %f11, %f8;
	add.s32 	%r13, %r13, 1;
	setp.ne.s32 	%p4, %r13, %r4;
	@%p4 bra 	$L__BB2_3;
$L__BB2_6:
	cvt.u64.u32 	%rd30, %r2;
	div.rn.f32 	%f9, %f11, %f1;
	st.volatile.global.f32 	[%rd4], %f9;
	add.s64 	%rd31, %rd1, %rd30;
	mov.b16 	%rs2, 1;
	st.volatile.global.u8 	[%rd31], %rs2;
	add.s32 	%r11, %r8, -1;
	setp.ne.s32 	%p5, %r1, %r11;
	@%p5 bra 	$L__BB2_8;
	mov.b32 	%r12, 0;
	st.global.u32 	[stack_id], %r12;
$L__BB2_8:
	ret;

}
	// .globl	solve_lower_double
.visible .entry solve_lower_double(
	.param .u32 solve_lower_double_param_0,
	.param .u64 .ptr .align 1 solve_lower_double_param_1,
	.param .u64 .ptr .align 1 solve_lower_double_param_2,
	.param .u64 .ptr .align 1 solve_lower_double_param_3,
	.param .u64 .ptr .align 1 solve_lower_double_param_4,
	.param .u64 .ptr .align 1 solve_lower_double_param_5,
	.param .u64 .ptr .align 1 solve_lower_double_param_6
)
{
	.reg .pred 	%p<6>;
	.reg .b16 	%rs<3>;
	.reg .b32 	%r<14>;
	.reg .b64 	%rd<33>;
	.reg .b64 	%fd<12>;

	ld.param.u32 	%r8, [solve_lower_double_param_0];
	ld.param.u64 	%rd7, [solve_lower_double_param_1];
	ld.param.u64 	%rd10, [solve_lower_double_param_2];
	ld.param.u64 	%rd8, [solve_lower_double_param_3];
	ld.param.u64 	%rd9, [solve_lower_double_param_4];
	ld.param.u64 	%rd11, [solve_lower_double_param_5];
	ld.param.u64 	%rd12, [solve_lower_double_param_6];
	cvta.to.global.u64 	%rd1, %rd10;
	cvta.to.global.u64 	%rd2, %rd12;
	cvta.to.global.u64 	%rd3, %rd11;
	atom.global.add.u32 	%r1, [stack_id], 1;
	setp.ge.u32 	%p1, %r1, %r8;
	@%p1 bra 	$L__BB3_8;
	cvta.to.global.u64 	%rd13, %rd7;
	cvta.to.global.u64 	%rd14, %rd8;
	mul.wide.s32 	%rd15, %r1, 4;
	add.s64 	%rd16, %rd13, %rd15;
	ld.global.u32 	%r2, [%rd16];
	mul.wide.u32 	%rd17, %r2, 4;
	add.s64 	%rd18, %rd14, %rd17;
	ld.global.u32 	%r13, [%rd18];
	add.s32 	%r9, %r2, 1;
	mul.wide.u32 	%rd19, %r9, 4;
	add.s64 	%rd20, %rd14, %rd19;
	ld.global.u32 	%r10, [%rd20];
	add.s32 	%r4, %r10, -1;
	mul.wide.u32 	%rd21, %r4, 8;
	add.s64 	%rd22, %rd3, %rd21;
	ld.global.f64 	%fd1, [%rd22];
	mul.wide.u32 	%rd23, %r2, 8;
	add.s64 	%rd4, %rd2, %rd23;
	ld.volatile.global.f64 	%fd11, [%rd4];
	setp.ge.u32 	%p2, %r13, %r4;
	@%p2 bra 	$L__BB3_6;
	cvta.to.global.u64 	%rd5, %rd9;
$L__BB3_3:
	mul.wide.u32 	%rd24, %r13, 4;
	add.s64 	%rd25, %rd5, %rd24;
	ld.global.u32 	%r6, [%rd25];
	cvt.u64.u32 	%rd26, %r6;
	add.s64 	%rd6, %rd1, %rd26;
$L__BB3_4:
	ld.volatile.global.u8 	%rs1, [%rd6];
	setp.eq.s16 	%p3, %rs1, 0;
	@%p3 bra 	$L__BB3_4;
	mul.wide.u32 	%rd27, %r13, 8;
	add.s64 	%rd28, %rd3, %rd27;
	ld.global.f64 	%fd6, [%rd28];
	mul.wide.u32 	%rd29, %r6, 8;
	add.s64 	%rd30, %rd2, %rd29;
	ld.volatile.global.f64 	%fd7, [%rd30];
	mul.f64 	%fd8, %fd6, %fd7;
	sub.f64 	%fd11, %fd11, %fd8;
	add.s32 	%r13, %r13, 1;
	setp.ne.s32 	%p4, %r13, %r4;
	@%p4 bra 	$L__BB3_3;
$L__BB3_6:
	cvt.u64.u32 	%rd31, %r2;
	div.rn.f64 	%fd9, %fd11, %fd1;
	st.volatile.global.f64 	[%rd4], %fd9;
	add.s64 	%rd32, %rd1, %rd31;
	mov.b16 	%rs2, 1;
	st.volatile.global.u8 	[%rd32], %rs2;
	add.s32 	%r11, %r8, -1;
	setp.ne.s32 	%p5, %r1, %r11;
	@%p5 bra 	$L__BB3_8;
	mov.b32 	%r12, 0;
	st.global.u32 	[stack_id], %r12;
$L__BB3_8:
	ret;

}
	// .globl	solve_upper_float
.visible .entry solve_upper_float(
	.param .u32 solve_upper_float_param_0,
	.param .u64 .ptr .align 1 solve_upper_float_param_1,
	.param .u64 .ptr .align 1 solve_upper_float_param_2,
	.param .u64 .ptr .align 1 solve_upper_float_param_3,
	.param .u64 .ptr .align 1 solve_upper_float_param_4,
	.param .u64 .ptr .align 1 solve_upper_float_param_5,
	.param .u64 .ptr .align 1 solve_upper_float_param_6
)
{
	.reg .pred 	%p<6>;
	.reg .b16 	%rs<3>;
	.reg .b32 	%r<14>;
	.reg .b32 	%f<12>;
	.reg .b64 	%rd<32>;

	ld.param.u32 	%r8, [solve_upper_float_param_0];
	ld.param.u64 	%rd7, [solve_upper_float_param_1];
	ld.param.u64 	%rd10, [solve_upper_float_param_2];
	ld.param.u64 	%rd8, [solve_upper_float_param_3];
	ld.param.u64 	%rd9, [solve_upper_float_param_4];
	ld.param.u64 	%rd11, [solve_upper_float_param_5];
	ld.param.u64 	%rd12, [solve_upper_float_param_6];
	cvta.to.global.u64 	%rd1, %rd10;
	cvta.to.global.u64 	%rd2, %rd12;
	cvta.to.global.u64 	%rd3, %rd11;
	atom.global.add.u32 	%r1, [stack_id], 1;
	setp.ge.u32 	%p1, %r1, %r8;
	@%p1 bra 	$L__BB4_8;
	cvta.to.global.u64 	%rd13, %rd7;
	cvta.to.global.u64 	%rd14, %rd8;
	mul.wide.s32 	%rd15, %r1, 4;
	add.s64 	%rd16, %rd13, %rd15;
	ld.global.u32 	%r2, [%rd16];
	mul.wide.u32 	%rd17, %r2, 4;
	add.s64 	%rd18, %rd14, %rd17;
	ld.global.u32 	%r3, [%rd18];
	add.s32 	%r9, %r2, 1;
	mul.wide.u32 	%rd19, %r9, 4;
	add.s64 	%rd20, %rd14, %rd19;
	ld.global.u32 	%r10, [%rd20];
	mul.wide.u32 	%rd21, %r3, 4;
	add.s64 	%rd22, %rd3, %rd21;
	ld.global.f32 	%f1, [%rd22];
	add.s64 	%rd4, %rd2, %rd17;
	ld.volatile.global.f32 	%f11, [%rd4];
	add.s32 	%r13, %r10, -1;
	setp.le.u32 	%p2, %r13, %r3;
	@%p2 bra 	$L__BB4_6;
	cvta.to.global.u64 	%rd5, %rd9;
$L__BB4_3:
	mul.wide.u32 	%rd23, %r13, 4;
	add.s64 	%rd24, %rd5, %rd23;
	ld.global.u32 	%r6, [%rd24];
	cvt.u64.u32 	%rd25, %r6;
	add.s64 	%rd6, %rd1, %rd25;
$L__BB4_4:
	ld.volatile.global.u8 	%rs1, [%rd6];
	setp.eq.s16 	%p3, %rs1, 0;
	@%p3 bra 	$L__BB4_4;
	add.s64 	%rd27, %rd3, %rd23;
	ld.global.f32 	%f6, [%rd27];
	mul.wide.u32 	%rd28, %r6, 4;
	add.s64 	%rd29, %rd2, %rd28;
	ld.volatile.global.f32 	%f7, [%rd29];
	mul.f32 	%f8, %f6, %f7;
	sub.f32 	%f11, %f11, %f8;
	add.s32 	%r13, %r13, -1;
	setp.gt.u32 	%p4, %r13, %r3;
	@%p4 bra 	$L__BB4_3;
$L__BB4_6:
	cvt.u64.u32 	%rd30, %r2;
	div.rn.f32 	%f9, %f11, %f1;
	st.volatile.global.f32 	[%rd4], %f9;
	add.s64 	%rd31, %rd1, %rd30;
	mov.b16 	%rs2, 1;
	st.volatile.global.u8 	[%rd31], %rs2;
	add.s32 	%r11, %r8, -1;
	setp.ne.s32 	%p5, %r1, %r11;
	@%p5 bra 	$L__BB4_8;
	mov.b32 	%r12, 0;
	st.global.u32 	[stack_id], %r12;
$L__BB4_8:
	ret;

}
	// .globl	solve_upper_double
.visible .entry solve_upper_double(
	.param .u32 solve_upper_double_param_0,
	.param .u64 .ptr .align 1 solve_upper_double_param_1,
	.param .u64 .ptr .align 1 solve_upper_double_param_2,
	.param .u64 .ptr .align 1 solve_upper_double_param_3,
	.param .u64 .ptr .align 1 solve_upper_double_param_4,
	.param .u64 .ptr .align 1 solve_upper_double_param_5,
	.param .u64 .ptr .align 1 solve_upper_double_param_6
)
{
	.reg .pred 	%p<6>;
	.reg .b16 	%rs<3>;
	.reg .b32 	%r<14>;
	.reg .b64 	%rd<33>;
	.reg .b64 	%fd<12>;

	ld.param.u32 	%r8, [solve_upper_double_param_0];
	ld.param.u64 	%rd7, [solve_upper_double_param_1];
	ld.param.u64 	%rd10, [solve_upper_double_param_2];
	ld.param.u64 	%rd8, [solve_upper_double_param_3];
	ld.param.u64 	%rd9, [solve_upper_double_param_4];
	ld.param.u64 	%rd11, [solve_upper_double_param_5];
	ld.param.u64 	%rd12, [solve_upper_double_param_6];
	cvta.to.global.u64 	%rd1, %rd10;
	cvta.to.global.u64 	%rd2, %rd12;
	cvta.to.global.u64 	%rd3, %rd11;
	atom.global.add.u32 	%r1, [stack_id], 1;
	setp.ge.u32 	%p1, %r1, %r8;
	@%p1 bra 	$L__BB5_8;
	cvta.to.global.u64 	%rd13, %rd7;
	cvta.to.global.u64 	%rd14, %rd8;
	mul.wide.s32 	%rd15, %r1, 4;
	add.s64 	%rd16, %rd13, %rd15;
	ld.global.u32 	%r2, [%rd16];
	mul.wide.u32 	%rd17, %r2, 4;
	add.s64 	%rd18, %rd14, %rd17;
	ld.global.u32 	%r3, [%rd18];
	add.s32 	%r9, %r2, 1;
	mul.wide.u32 	%rd19, %r9, 4;
	add.s64 	%rd20, %rd14, %rd19;
	ld.global.u32 	%r10, [%rd20];
	mul.wide.u32 	%rd21, %r3, 8;
	add.s64 	%rd22, %rd3, %rd21;
	ld.global.f64 	%fd1, [%rd22];
	mul.wide.u32 	%rd23, %r2, 8;
	add.s64 	%rd4, %rd2, %rd23;
	ld.volatile.global.f64 	%fd11, [%rd4];
	add.s32 	%r13, %r10, -1;
	setp.le.u32 	%p2, %r13, %r3;
	@%p2 bra 	$L__BB5_6;
	cvta.to.global.u64 	%rd5, %rd9;
$L__BB5_3:
	mul.wide.u32 	%rd24, %r13, 4;
	add.s64 	%rd25, %rd5, %rd24;
	ld.global.u32 	%r6, [%rd25];
	cvt.u64.u32 	%rd26, %r6;
	add.s64 	%rd6, %rd1, %rd26;
$L__BB5_4:
	ld.volatile.global.u8 	%rs1, [%rd6];
	setp.eq.s16 	%p3, %rs1, 0;
	@%p3 bra 	$L__BB5_4;
	mul.wide.u32 	%rd27, %r13, 8;
	add.s64 	%rd28, %rd3, %rd27;
	ld.global.f64 	%fd6, [%rd28];
	mul.wide.u32 	%rd29, %r6, 8;
	add.s64 	%rd30, %rd2, %rd29;
	ld.volatile.global.f64 	%fd7, [%rd30];
	mul.f64 	%fd8, %fd6, %fd7;
	sub.f64 	%fd11, %fd11, %fd8;
	add.s32 	%r13, %r13, -1;
	setp.gt.u32 	%p4, %r13, %r3;
	@%p4 bra 	$L__BB5_3;
$L__BB5_6:
	cvt.u64.u32 	%rd31, %r2;
	div.rn.f64 	%fd9, %fd11, %fd1;
	st.volatile.global.f64 	[%rd4], %fd9;
	add.s64 	%rd32, %rd1, %rd31;
	mov.b16 	%rs2, 1;
	st.volatile.global.u8 	[%rd32], %rs2;
	add.s32 	%r11, %r8, -1;
	setp.ne.s32 	%p5, %r1, %r11;
	@%p5 bra 	$L__BB5_8;
	mov.b32 	%r12, 0;
	st.global.u32 	[stack_id], %r12;
$L__BB5_8:
	ret;

}


// ===== COMPILED SASS (sm_100) =====

	.target	sm_100

	.elftype	@"ET_EXEC"


//--------------------- .note.nv.tkinfo           --------------------------
	.section	.note.nv.tkinfo,"",@"SHT_NOTE"
	.sectionflags	@"SHF_NOTE_NV_TKINFO"
	.tkinfo
        /*0018*/ 	.word	0x00000002
        /*0030*/ 	.string	""
        /*0030*/ 	.string	"ptxas"
        /*0030*/ 	.string	"Cuda compilation tools, release 13.0, V13.0.88"
        /*0030*/ 	.string	"Build cuda_13.0.r13.0/compiler.36424714_0"
        /*0030*/ 	.string	"-arch sm_100 -m 64 "



//--------------------- .note.nv.cuinfo           --------------------------
	.section	.note.nv.cuinfo,"",@"SHT_NOTE"
	.sectionflags	@"SHF_NOTE_NV_CUINFO"
        /*0018*/ 	.short	0x0002
        /*001a*/ 	.short	0x0064
        /*001c*/ 	.short	0x0082
	.zero		2


//--------------------- .nv.info                  --------------------------
	.section	.nv.info,"",@"SHT_CUDA_INFO"
	.align	4


	//----- nvinfo : EIATTR_REGCOUNT
	.align		4
        /*0000*/ 	.byte	0x04, 0x2f
        /*0002*/ 	.short	(.L_3 - .L_2)
	.align		4
.L_2:
        /*0004*/ 	.word	index@(analysis_lower)
        /*0008*/ 	.word	0x0000000e


	//----- nvinfo : EIATTR_FRAME_SIZE
	.align		4
.L_3:
        /*000c*/ 	.byte	0x04, 0x11
        /*000e*/ 	.short	(.L_5 - .L_4)
	.align		4
.L_4:
        /*0010*/ 	.word	index@(analysis_lower)
        /*0014*/ 	.word	0x00000000


	//----- nvinfo : EIATTR_REGCOUNT
	.align		4
.L_5:
        /*0018*/ 	.byte	0x04, 0x2f
        /*001a*/ 	.short	(.L_7 - .L_6)
	.align		4
.L_6:
        /*001c*/ 	.word	index@(analysis_upper)
        /*0020*/ 	.word	0x0000000e


	//----- nvinfo : EIATTR_FRAME_SIZE
	.align		4
.L_7:
        /*0024*/ 	.byte	0x04, 0x11
        /*0026*/ 	.short	(.L_9 - .L_8)
	.align		4
.L_8:
        /*0028*/ 	.word	index@(analysis_upper)
        /*002c*/ 	.word	0x00000000


	//----- nvinfo : EIATTR_REGCOUNT
	.align		4
.L_9:
        /*0030*/ 	.byte	0x04, 0x2f
        /*0032*/ 	.short	(.L_11 - .L_10)
	.align		4
.L_10:
        /*0034*/ 	.word	index@(solve_lower_float)
        /*0038*/ 	.word	0x00000012


	//----- nvinfo : EIATTR_FRAME_SIZE
	.align		4
.L_11:
        /*003c*/ 	.byte	0x04, 0x11
        /*003e*/ 	.short	(.L_13 - .L_12)
	.align		4
.L_12:
        /*0040*/ 	.word	index@($__internal_3_$__cuda_sm3x_div_rn_noftz_f32_slowpath)
        /*0044*/ 	.word	0x00000000


	//----- nvinfo : EIATTR_FRAME_SIZE
	.align		4
.L_13:
        /*0048*/ 	.byte	0x04, 0x11
        /*004a*/ 	.short	(.L_15 - .L_14)
	.align		4
.L_14:
        /*004c*/ 	.word	index@(solve_lower_float)
        /*0050*/ 	.word	0x00000000


	//----- nvinfo : EIATTR_REGCOUNT
	.align		4
.L_15:
        /*0054*/ 	.byte	0x04, 0x2f
        /*0056*/ 	.short	(.L_17 - .L_16)
	.align		4
.L_16:
        /*0058*/ 	.word	index@(solve_lower_double)
        /*005c*/ 	.word	0x0000001c


	//----- nvinfo : EIATTR_FRAME_SIZE
	.align		4
.L_17:
        /*0060*/ 	.byte	0x04, 0x11
        /*0062*/ 	.short	(.L_19 - .L_18)
	.align		4
.L_18:
        /*0064*/ 	.word	index@($__internal_2_$__cuda_sm20_div_rn_f64_full)
        /*0068*/ 	.word	0x00000000


	//----- nvinfo : EIATTR_FRAME_SIZE
	.align		4
.L_19:
        /*006c*/ 	.byte	0x04, 0x11
        /*006e*/ 	.short	(.L_21 - .L_20)
	.align		4
.L_20:
        /*0070*/ 	.word	index@(solve_lower_double)
        /*0074*/ 	.word	0x00000000


	//----- nvinfo : EIATTR_REGCOUNT
	.align		4
.L_21:
        /*0078*/ 	.byte	0x04, 0x2f
        /*007a*/ 	.short	(.L_23 - .L_22)
	.align		4
.L_22:
        /*007c*/ 	.word	index@(solve_upper_float)
        /*0080*/ 	.word	0x00000012


	//----- nvinfo : EIATTR_FRAME_SIZE
	.align		4
.L_23:
        /*0084*/ 	.byte	0x04, 0x11
        /*0086*/ 	.short	(.L_25 - .L_24)
	.align		4
.L_24:
        /*0088*/ 	.word	index@($__internal_1_$__cuda_sm3x_div_rn_noftz_f32_slowpath)
        /*008c*/ 	.word	0x00000000


	//----- nvinfo : EIATTR_FRAME_SIZE
	.align		4
.L_25:
        /*0090*/ 	.byte	0x04, 0x11
        /*0092*/ 	.short	(.L_27 - .L_26)
	.align		4
.L_26:
        /*0094*/ 	.word	index@(solve_upper_float)
        /*0098*/ 	.word	0x00000000


	//----- nvinfo : EIATTR_REGCOUNT
	.align		4
.L_27:
        /*009c*/ 	.byte	0x04, 0x2f
        /*009e*/ 	.short	(.L_29 - .L_28)
	.align		4
.L_28:
        /*00a0*/ 	.word	index@(solve_upper_double)
        /*00a4*/ 	.word	0x0000001c


	//----- nvinfo : EIATTR_FRAME_SIZE
	.align		4
.L_29:
        /*00a8*/ 	.byte	0x04, 0x11
        /*00aa*/ 	.short	(.L_31 - .L_30)
	.align		4
.L_30:
        /*00ac*/ 	.word	index@($__internal_0_$__cuda_sm20_div_rn_f64_full)
        /*00b0*/ 	.word	0x00000000


	//----- nvinfo : EIATTR_FRAME_SIZE
	.align		4
.L_31:
        /*00b4*/ 	.byte	0x04, 0x11
        /*00b6*/ 	.short	(.L_33 - .L_32)
	.align		4
.L_32:
        /*00b8*/ 	.word	index@(solve_upper_double)
        /*00bc*/ 	.word	0x00000000


	//----- nvinfo : EIATTR_MIN_STACK_SIZE
	.align		4
.L_33:
        /*00c0*/ 	.byte	0x04, 0x12
        /*00c2*/ 	.short	(.L_35 - .L_34)
	.align		4
.L_34:
        /*00c4*/ 	.word	index@(solve_upper_double)
        /*00c8*/ 	.word	0x00000000


	//----- nvinfo : EIATTR_MIN_STACK_SIZE
	.align		4
.L_35:
        /*00cc*/ 	.byte	0x04, 0x12
        /*00ce*/ 	.short	(.L_37 - .L_36)
	.align		4
.L_36:
        /*00d0*/ 	.word	index@(solve_upper_float)
        /*00d4*/ 	.word	0x00000000


	//----- nvinfo : EIATTR_MIN_STACK_SIZE
	.align		4
.L_37:
        /*00d8*/ 	.byte	0x04, 0x12
        /*00da*/ 	.short	(.L_39 - .L_38)
	.align		4
.L_38:
        /*00dc*/ 	.word	index@(solve_lower_double)
        /*00e0*/ 	.word	0x00000000


	//----- nvinfo : EIATTR_MIN_STACK_SIZE
	.align		4
.L_39:
        /*00e4*/ 	.byte	0x04, 0x12
        /*00e6*/ 	.short	(.L_41 - .L_40)
	.align		4
.L_40:
        /*00e8*/ 	.word	index@(solve_lower_float)
        /*00ec*/ 	.word	0x00000000


	//----- nvinfo : EIATTR_MIN_STACK_SIZE
	.align		4
.L_41:
        /*00f0*/ 	.byte	0x04, 0x12
        /*00f2*/ 	.short	(.L_43 - .L_42)
	.align		4
.L_42:
        /*00f4*/ 	.word	index@(analysis_upper)
        /*00f8*/ 	.word	0x00000000


	//----- nvinfo : EIATTR_MIN_STACK_SIZE
	.align		4
.L_43:
        /*00fc*/ 	.byte	0x04, 0x12
        /*00fe*/ 	.short	(.L_45 - .L_44)
	.align		4
.L_44:
        /*0100*/ 	.word	index@(analysis_lower)
        /*0104*/ 	.word	0x00000000
.L_45:


//--------------------- .nv.compat                --------------------------
	.section	.nv.compat,"",@"SHT_CUDA_COMPAT_INFO"
	.align	4
        /*0000*/ 	.byte	0x02, 0x09, 0x00, 0x00, 0x02, 0x02, 0x01, 0x00, 0x02, 0x05, 0x05, 0x00, 0x03, 0x07, 0x01, 0x01
        /*0010*/ 	.byte	0x02, 0x03, 0x00, 0x00, 0x02, 0x06, 0x01, 0x00, 0x04, 0x0b, 0x08, 0x00, 0x01, 0x00, 0x00, 0x00
        /*0020*/ 	.byte	0x00, 0x00, 0x00, 0x00


//--------------------- .nv.info.solve_upper_double --------------------------
	.section	.nv.info.solve_upper_double,"",@"SHT_CUDA_INFO"
	.sectionflags	@""
	.align	4


	//----- nvinfo : EIATTR_CUDA_API_VERSION
	.align		4
        /*0000*/ 	.byte	0x04, 0x37
        /*0002*/ 	.short	(.L_47 - .L_46)
.L_46:
        /*0004*/ 	.word	0x00000082


	//----- nvinfo : EIATTR_KPARAM_INFO
	.align		4
.L_47:
        /*0008*/ 	.byte	0x04, 0x17
        /*000a*/ 	.short	(.L_49 - .L_48)
.L_48:
        /*000c*/ 	.word	0x00000000
        /*0010*/ 	.short	0x0006
        /*0012*/ 	.short	0x0030
        /*0014*/ 	.byte	0x00, 0xf5, 0x21, 0x00


	//----- nvinfo : EIATTR_KPARAM_INFO
	.align		4
.L_49:
        /*0018*/ 	.byte	0x04, 0x17
        /*001a*/ 	.short	(.L_51 - .L_50)
.L_50:
        /*001c*/ 	.word	0x00000000
        /*0020*/ 	.short	0x0005
        /*0022*/ 	.short	0x0028
        /*0024*/ 	.byte	0x00, 0xf5, 0x21, 0x00


	//----- nvinfo : EIATTR_KPARAM_INFO
	.align		4
.L_51:
        /*0028*/ 	.byte	0x04, 0x17
        /*002a*/ 	.short	(.L_53 - .L_52)
.L_52:
        /*002c*/ 	.word	0x00000000
        /*0030*/ 	.short	0x0004
        /*0032*/ 	.short	0x0020
        /*0034*/ 	.byte	0x00, 0xf5, 0x21, 0x00


	//----- nvinfo : EIATTR_KPARAM_INFO
	.align		4
.L_53:
        /*0038*/ 	.byte	0x04, 0x17
        /*003a*/ 	.short	(.L_55 - .L_54)
.L_54:
        /*003c*/ 	.word	0x00000000
        /*0040*/ 	.short	0x0003
        /*0042*/ 	.short	0x0018
        /*0044*/ 	.byte	0x00, 0xf5, 0x21, 0x00


	//----- nvinfo : EIATTR_KPARAM_INFO
	.align		4
.L_55:
        /*0048*/ 	.byte	0x04, 0x17
        /*004a*/ 	.short	(.L_57 - .L_56)
.L_56:
        /*004c*/ 	.word	0x00000000
        /*0050*/ 	.short	0x0002
        /*0052*/ 	.short	0x0010
        /*0054*/ 	.byte	0x00, 0xf5, 0x21, 0x00


	//----- nvinfo : EIATTR_KPARAM_INFO
	.align		4
.L_57:
        /*0058*/ 	.byte	0x04, 0x17
        /*005a*/ 	.short	(.L_59 - .L_58)
.L_58:
        /*005c*/ 	.word	0x00000000
        /*0060*/ 	.short	0x0001
        /*0062*/ 	.short	0x0008
        /*0064*/ 	.byte	0x00, 0xf5, 0x21, 0x00


	//----- nvinfo : EIATTR_KPARAM_INFO
	.align		4
.L_59:
        /*0068*/ 	.byte	0x04, 0x17
        /*006a*/ 	.short	(.L_61 - .L_60)
.L_60:
        /*006c*/ 	.word	0x00000000
        /*0070*/ 	.short	0x0000
        /*0072*/ 	.short	0x0000
        /*0074*/ 	.byte	0x00, 0xf0, 0x11, 0x00


	//----- nvinfo : EIATTR_SPARSE_MMA_MASK
	.align		4
.L_61:
        /*0078*/ 	.byte	0x03, 0x50
        /*007a*/ 	.short	0x0000


	//----- nvinfo : EIATTR_MAXREG_COUNT
	.align		4
        /*007c*/ 	.byte	0x03, 0x1b
        /*007e*/ 	.short	0x00ff


	//----- nvinfo : EIATTR_MERCURY_ISA_VERSION
	.align		4
        /*0080*/ 	.byte	0x03, 0x5f
        /*0082*/ 	.short	0x0101


	//----- nvinfo : EIATTR_INT_WARP_WIDE_INSTR_OFFSETS
	.align		4
        /*0084*/ 	.byte	0x04, 0x31
        /*0086*/ 	.short	(.L_63 - .L_62)


	//   ....[0]....
.L_62:
        /*0088*/ 	.word	0x00000020


	//   ....[1]....
        /*008c*/ 	.word	0x000000d0


	//----- nvinfo : EIATTR_VRC_CTA_INIT_COUNT
	.align		4
.L_63:
        /*0090*/ 	.byte	0x02, 0x4a
	.zero		1
	.zero		1


	//----- nvinfo : EIATTR_EXIT_INSTR_OFFSETS
	.align		4
        /*0094*/ 	.byte	0x04, 0x1c
        /*0096*/ 	.short	(.L_65 - .L_64)


	//   ....[0]....
.L_64:
        /*0098*/ 	.word	0x00000100


	//   ....[1]....
        /*009c*/ 	.word	0x00000590


	//   ....[2]....
        /*00a0*/ 	.word	0x000005c0


	//----- nvinfo : EIATTR_CRS_STACK_SIZE
	.align		4
.L_65:
        /*00a4*/ 	.byte	0x04, 0x1e
        /*00a6*/ 	.short	(.L_67 - .L_66)
.L_66:
        /*00a8*/ 	.word	0x00000000


	//----- nvinfo : EIATTR_CBANK_PARAM_SIZE
	.align		4
.L_67:
        /*00ac*/ 	.byte	0x03, 0x19
        /*00ae*/ 	.short	0x0038


	//----- nvinfo : EIATTR_PARAM_CBANK
	.align		4
        /*00b0*/ 	.byte	0x04, 0x0a
        /*00b2*/ 	.short	(.L_69 - .L_68)
	.align		4
.L_68:
        /*00b4*/ 	.word	index@(.nv.constant0.solve_upper_double)
        /*00b8*/ 	.short	0x0380
        /*00ba*/ 	.short	0x0038


	//----- nvinfo : EIATTR_SW_WAR
	.align		4
.L_69:
        /*00bc*/ 	.byte	0x04, 0x36
        /*00be*/ 	.short	(.L_71 - .L_70)
.L_70:
        /*00c0*/ 	.word	0x00000008
.L_71:


//--------------------- .nv.info.solve_upper_float --------------------------
	.section	.nv.info.solve_upper_float,"",@"SHT_CUDA_INFO"
	.sectionflags	@""
	.align	4


	//----- nvinfo : EIATTR_CUDA_API_VERSION
	.align		4
        /*0000*/ 	.byte	0x04, 0x37
        /*0002*/ 	.short	(.L_73 - .L_72)
.L_72:
        /*0004*/ 	.word	0x00000082


	//----- nvinfo : EIATTR_KPARAM_INFO
	.align		4
.L_73:
        /*0008*/ 	.byte	0x04, 0x17
        /*000a*/ 	.short	(.L_75 - .L_74)
.L_74:
        /*000c*/ 	.word	0x00000000
        /*0010*/ 	.short	0x0006
        /*0012*/ 	.short	0x0030
        /*0014*/ 	.byte	0x00, 0xf5, 0x21, 0x00


	//----- nvinfo : EIATTR_KPARAM_INFO
	.align		4
.L_75:
        /*0018*/ 	.byte	0x04, 0x17
        /*001a*/ 	.short	(.L_77 - .L_76)
.L_76:
        /*001c*/ 	.word	0x00000000
        /*0020*/ 	.short	0x0005
        /*0022*/ 	.short	0x0028
        /*0024*/ 	.byte	0x00, 0xf5, 0x21, 0x00


	//----- nvinfo : EIATTR_KPARAM_INFO
	.align		4
.L_77:
        /*0028*/ 	.byte	0x04, 0x17
        /*002a*/ 	.short	(.L_79 - .L_78)
.L_78:
        /*002c*/ 	.word	0x00000000
        /*0030*/ 	.short	0x0004
        /*0032*/ 	.short	0x0020
        /*0034*/ 	.byte	0x00, 0xf5, 0x21, 0x00


	//----- nvinfo : EIATTR_KPARAM_INFO
	.align		4
.L_79:
        /*0038*/ 	.byte	0x04, 0x17
        /*003a*/ 	.short	(.L_81 - .L_80)
.L_80:
        /*003c*/ 	.word	0x00000000
        /*0040*/ 	.short	0x0003
        /*0042*/ 	.short	0x0018
        /*0044*/ 	.byte	0x00, 0xf5, 0x21, 0x00


	//----- nvinfo : EIATTR_KPARAM_INFO
	.align		4
.L_81:
        /*0048*/ 	.byte	0x04, 0x17
        /*004a*/ 	.short	(.L_83 - .L_82)
.L_82:
        /*004c*/ 	.word	0x00000000
        /*0050*/ 	.short	0x0002
        /*0052*/ 	.short	0x0010
        /*0054*/ 	.byte	0x00, 0xf5, 0x21, 0x00


	//----- nvinfo : EIATTR_KPARAM_INFO
	.align		4
.L_83:
        /*0058*/ 	.byte	0x04, 0x17
        /*005a*/ 	.short	(.L_85 - .L_84)
.L_84:
        /*005c*/ 	.word	0x00000000
        /*0060*/ 	.short	0x0001
        /*0062*/ 	.short	0x0008
        /*0064*/ 	.byte	0x00, 0xf5, 0x21, 0x00


	//----- nvinfo : EIATTR_KPARAM_INFO
	.align		4
.L_85:
        /*0068*/ 	.byte	0x04, 0x17
        /*006a*/ 	.short	(.L_87 - .L_86)
.L_86:
        /*006c*/ 	.word	0x00000000
        /*0070*/ 	.short	0x0000
        /*0072*/ 	.short	0x0000
        /*0074*/ 	.byte	0x00, 0xf0, 0x11, 0x00


	//----- nvinfo : EIATTR_SPARSE_MMA_MASK
	.align		4
.L_87:
        /*0078*/ 	.byte	0x03, 0x50
        /*007a*/ 	.short	0x0000


	//----- nvinfo : EIATTR_MAXREG_COUNT
	.align		4
        /*007c*/ 	.byte	0x03, 0x1b
        /*007e*/ 	.short	0x00ff


	//----- nvinfo : EIATTR_MERCURY_ISA_VERSION
	.align		4
        /*0080*/ 	.byte	0x03, 0x5f
        /*0082*/ 	.short	0x0101


	//----- nvinfo : EIATTR_INT_WARP_WIDE_INSTR_OFFSETS
	.align		4
        /*0084*/ 	.byte	0x04, 0x31
        /*0086*/ 	.short	(.L_89 - .L_88)


	//   ....[0]....
.L_88:
        /*0088*/ 	.word	0x00000020


	//   ....[1]....
        /*008c*/ 	.word	0x000000d0


	//----- nvinfo : EIATTR_VRC_CTA_INIT_COUNT
	.align		4
.L_89:
        /*0090*/ 	.byte	0x02, 0x4a
	.zero		1
	.zero		1


	//----- nvinfo : EIATTR_EXIT_INSTR_OFFSETS
	.align		4
        /*0094*/ 	.byte	0x04, 0x1c
        /*0096*/ 	.short	(.L_91 - .L_90)


	//   ....[0]....
.L_90:
        /*0098*/ 	.word	0x00000100


	//   ....[1]....
        /*009c*/ 	.word	0x00000520


	//   ....[2]....
        /*00a0*/ 	.word	0x00000550


	//----- nvinfo : EIATTR_CRS_STACK_SIZE
	.align		4
.L_91:
        /*00a4*/ 	.byte	0x04, 0x1e
        /*00a6*/ 	.short	(.L_93 - .L_92)
.L_92:
        /*00a8*/ 	.word	0x00000000


	//----- nvinfo : EIATTR_CBANK_PARAM_SIZE
	.align		4
.L_93:
        /*00ac*/ 	.byte	0x03, 0x19
        /*00ae*/ 	.short	0x0038


	//----- nvinfo : EIATTR_PARAM_CBANK
	.align		4
        /*00b0*/ 	.byte	0x04, 0x0a
        /*00b2*/ 	.short	(.L_95 - .L_94)
	.align		4
.L_94:
        /*00b4*/ 	.word	index@(.nv.constant0.solve_upper_float)
        /*00b8*/ 	.short	0x0380
        /*00ba*/ 	.short	0x0038


	//----- nvinfo : EIATTR_SW_WAR
	.align		4
.L_95:
        /*00bc*/ 	.byte	0x04, 0x36
        /*00be*/ 	.short	(.L_97 - .L_96)
.L_96:
        /*00c0*/ 	.word	0x00000008
.L_97:


//--------------------- .nv.info.solve_lower_double --------------------------
	.section	.nv.info.solve_lower_double,"",@"SHT_CUDA_INFO"
	.sectionflags	@""
	.align	4


	//----- nvinfo : EIATTR_CUDA_API_VERSION
	.align		4
        /*0000*/ 	.byte	0x04, 0x37
        /*0002*/ 	.short	(.L_99 - .L_98)
.L_98:
        /*0004*/ 	.word	0x00000082


	//----- nvinfo : EIATTR_KPARAM_INFO
	.align		4
.L_99:
        /*0008*/ 	.byte	0x04, 0x17
        /*000a*/ 	.short	(.L_101 - .L_100)
.L_100:
        /*000c*/ 	.word	0x00000000
        /*0010*/ 	.short	0x0006
        /*0012*/ 	.short	0x0030
        /*0014*/ 	.byte	0x00, 0xf5, 0x21, 0x00


	//----- nvinfo : EIATTR_KPARAM_INFO
	.align		4
.L_101:
        /*0018*/ 	.byte	0x04, 0x17
        /*001a*/ 	.short	(.L_103 - .L_102)
.L_102:
        /*001c*/ 	.word	0x00000000
        /*0020*/ 	.short	0x0005
        /*0022*/ 	.short	0x0028
        /*0024*/ 	.byte	0x00, 0xf5, 0x21, 0x00


	//----- nvinfo : EIATTR_KPARAM_INFO
	.align		4
.L_103:
        /*0028*/ 	.byte	0x04, 0x17
        /*002a*/ 	.short	(.L_105 - .L_104)
.L_104:
        /*002c*/ 	.word	0x00000000
        /*0030*/ 	.short	0x0004
        /*0032*/ 	.short	0x0020
        /*0034*/ 	.byte	0x00, 0xf5, 0x21, 0x00


	//----- nvinfo : EIATTR_KPARAM_INFO
	.align		4
.L_105:
        /*0038*/ 	.byte	0x04, 0x17
        /*003a*/ 	.short	(.L_107 - .L_106)
.L_106:
        /*003c*/ 	.word	0x00000000
        /*0040*/ 	.short	0x0003
        /*0042*/ 	.short	0x0018
        /*0044*/ 	.byte	0x00, 0xf5, 0x21, 0x00


	//----- nvinfo : EIATTR_KPARAM_INFO
	.align		4
.L_107:
        /*0048*/ 	.byte	0x04, 0x17
        /*004a*/ 	.short	(.L_109 - .L_108)
.L_108:
        /*004c*/ 	.word	0x00000000
        /*0050*/ 	.short	0x0002
        /*0052*/ 	.short	0x0010
        /*0054*/ 	.byte	0x00, 0xf5, 0x21, 0x00


	//----- nvinfo : EIATTR_KPARAM_INFO
	.align		4
.L_109:
        /*0058*/ 	.byte	0x04, 0x17
        /*005a*/ 	.short	(.L_111 - .L_110)
.L_110:
        /*005c*/ 	.word	0x00000000
        /*0060*/ 	.short	0x0001
        /*0062*/ 	.short	0x0008
        /*0064*/ 	.byte	0x00, 0xf5, 0x21, 0x00


	//----- nvinfo : EIATTR_KPARAM_INFO
	.align		4
.L_111:
        /*0068*/ 	.byte	0x04, 0x17
        /*006a*/ 	.short	(.L_113 - .L_112)
.L_112:
        /*006c*/ 	.word	0x00000000
        /*0070*/ 	.short	0x0000
        /*0072*/ 	.short	0x0000
        /*0074*/ 	.byte	0x00, 0xf0, 0x11, 0x00


	//----- nvinfo : EIATTR_SPARSE_MMA_MASK
	.align		4
.L_113:
        /*0078*/ 	.byte	0x03, 0x50
        /*007a*/ 	.short	0x0000


	//----- nvinfo : EIATTR_MAXREG_COUNT
	.align		4
        /*007c*/ 	.byte	0x03, 0x1b
        /*007e*/ 	.short	0x00ff


	//----- nvinfo : EIATTR_MERCURY_ISA_VERSION
	.align		4
        /*0080*/ 	.byte	0x03, 0x5f
        /*0082*/ 	.short	0x0101


	//----- nvinfo : EIATTR_INT_WARP_WIDE_INSTR_OFFSETS
	.align		4
        /*0084*/ 	.byte	0x04, 0x31
        /*0086*/ 	.short	(.L_115 - .L_114)


	//   ....[0]....
.L_114:
        /*0088*/ 	.word	0x00000020


	//   ....[1]....
        /*008c*/ 	.word	0x000000d0


	//----- nvinfo : EIATTR_VRC_CTA_INIT_COUNT
	.align		4
.L_115:
        /*0090*/ 	.byte	0x02, 0x4a
	.zero		1
	.zero		1


	//----- nvinfo : EIATTR_EXIT_INSTR_OFFSETS
	.align		4
        /*0094*/ 	.byte	0x04, 0x1c
        /*0096*/ 	.short	(.L_117 - .L_116)


	//   ....[0]....
.L_116:
        /*0098*/ 	.word	0x00000100


	//   ....[1]....
        /*009c*/ 	.word	0x00000590


	//   ....[2]....
        /*00a0*/ 	.word	0x000005c0


	//----- nvinfo : EIATTR_CRS_STACK_SIZE
	.align		4
.L_117:
        /*00a4*/ 	.byte	0x04, 0x1e
        /*00a6*/ 	.short	(.L_119 - .L_118)
.L_118:
        /*00a8*/ 	.word	0x00000000


	//----- nvinfo : EIATTR_CBANK_PARAM_SIZE
	.align		4
.L_119:
        /*00ac*/ 	.byte	0x03, 0x19
        /*00ae*/ 	.short	0x0038


	//----- nvinfo : EIATTR_PARAM_CBANK
	.align		4
        /*00b0*/ 	.byte	0x04, 0x0a
        /*00b2*/ 	.short	(.L_121 - .L_120)
	.align		4
.L_120:
        /*00b4*/ 	.word	index@(.nv.constant0.solve_lower_double)
        /*00b8*/ 	.short	0x0380
        /*00ba*/ 	.short	0x0038


	//----- nvinfo : EIATTR_SW_WAR
	.align		4
.L_121:
        /*00bc*/ 	.byte	0x04, 0x36
        /*00be*/ 	.short	(.L_123 - .L_122)
.L_122:
        /*00c0*/ 	.word	0x00000008
.L_123:


//--------------------- .nv.info.solve_lower_float --------------------------
	.section	.nv.info.solve_lower_float,"",@"SHT_CUDA_INFO"
	.sectionflags	@""
	.align	4


	//----- nvinfo : EIATTR_CUDA_API_VERSION
	.align		4
        /*0000*/ 	.byte	0x04, 0x37
        /*0002*/ 	.short	(.L_125 - .L_124)
.L_124:
        /*0004*/ 	.word	0x00000082


	//----- nvinfo : EIATTR_KPARAM_INFO
	.align		4
.L_125:
        /*0008*/ 	.byte	0x04, 0x17
        /*000a*/ 	.short	(.L_127 - .L_126)
.L_126:
        /*000c*/ 	.word	0x00000000
        /*0010*/ 	.short	0x0006
        /*0012*/ 	.short	0x0030
        /*0014*/ 	.byte	0x00, 0xf5, 0x21, 0x00


	//----- nvinfo : EIATTR_KPARAM_INFO
	.align		4
.L_127:
        /*0018*/ 	.byte	0x04, 0x17
        /*001a*/ 	.short	(.L_129 - .L_128)
.L_128:
        /*001c*/ 	.word	0x00000000
        /*0020*/ 	.short	0x0005
        /*0022*/ 	.short	0x0028
        /*0024*/ 	.byte	0x00, 0xf5, 0x21, 0x00


	//----- nvinfo : EIATTR_KPARAM_INFO
	.align		4
.L_129:
        /*0028*/ 	.byte	0x04, 0x17
        /*002a*/ 	.short	(.L_131 - .L_130)
.L_130:
        /*002c*/ 	.word	0x00000000
        /*0030*/ 	.short	0x0004
        /*0032*/ 	.short	0x0020
        /*0034*/ 	.byte	0x00, 0xf5, 0x21, 0x00


	//----- nvinfo : EIATTR_KPARAM_INFO
	.align		4
.L_131:
        /*0038*/ 	.byte	0x04, 0x17
        /*003a*/ 	.short	(.L_133 - .L_132)
.L_132:
        /*003c*/ 	.word	0x00000000
        /*0040*/ 	.short	0x0003
        /*0042*/ 	.short	0x0018
        /*0044*/ 	.byte	0x00, 0xf5, 0x21, 0x00


	//----- nvinfo : EIATTR_KPARAM_INFO
	.align		4
.L_133:
        /*0048*/ 	.byte	0x04, 0x17
        /*004a*/ 	.short	(.L_135 - .L_134)
.L_134:
        /*004c*/ 	.word	0x00000000
        /*0050*/ 	.short	0x0002
        /*0052*/ 	.short	0x0010
        /*0054*/ 	.byte	0x00, 0xf5, 0x21, 0x00


	//----- nvinfo : EIATTR_KPARAM_INFO
	.align		4
.L_135:
        /*0058*/ 	.byte	0x04, 0x17
        /*005a*/ 	.short	(.L_137 - .L_136)
.L_136:
        /*005c*/ 	.word	0x00000000
        /*0060*/ 	.short	0x0001
        /*0062*/ 	.short	0x0008
        /*0064*/ 	.byte	0x00, 0xf5, 0x21, 0x00


	//----- nvinfo : EIATTR_KPARAM_INFO
	.align		4
.L_137:
        /*0068*/ 	.byte	0x04, 0x17
        /*006a*/ 	.short	(.L_139 - .L_138)
.L_138:
        /*006c*/ 	.word	0x00000000
        /*0070*/ 	.short	0x0000
        /*0072*/ 	.short	0x0000
        /*0074*/ 	.byte	0x00, 0xf0, 0x11, 0x00


	//----- nvinfo : EIATTR_SPARSE_MMA_MASK
	.align		4
.L_139:
        /*0078*/ 	.byte	0x03, 0x50
        /*007a*/ 	.short	0x0000


	//----- nvinfo : EIATTR_MAXREG_COUNT
	.align		4
        /*007c*/ 	.byte	0x03, 0x1b
        /*007e*/ 	.short	0x00ff


	//----- nvinfo : EIATTR_MERCURY_ISA_VERSION
	.align		4
        /*0080*/ 	.byte	0x03, 0x5f
        /*0082*/ 	.short	0x0101


	//----- nvinfo : EIATTR_INT_WARP_WIDE_INSTR_OFFSETS
	.align		4
        /*0084*/ 	.byte	0x04, 0x31
        /*0086*/ 	.short	(.L_141 - .L_140)


	//   ....[0]....
.L_140:
        /*0088*/ 	.word	0x00000020


	//   ....[1]....
        /*008c*/ 	.word	0x000000d0


	//----- nvinfo : EIATTR_VRC_CTA_INIT_COUNT
	.align		4
.L_141:
        /*0090*/ 	.byte	0x02, 0x4a
	.zero		1
	.zero		1


	//----- nvinfo : EIATTR_EXIT_INSTR_OFFSETS
	.align		4
        /*0094*/ 	.byte	0x04, 0x1c
        /*0096*/ 	.short	(.L_143 - .L_142)


	//   ....[0]....
.L_142:
        /*0098*/ 	.word	0x00000100


	//   ....[1]....
        /*009c*/ 	.word	0x00000530


	//   ....[2]....
        /*00a0*/ 	.word	0x00000560


	//----- nvinfo : EIATTR_CRS_STACK_SIZE
	.align		4
.L_143:
        /*00a4*/ 	.byte	0x04, 0x1e
        /*00a6*/ 	.short	(.L_145 - .L_144)
.L_144:
        /*00a8*/ 	.word	0x00000000


	//----- nvinfo : EIATTR_CBANK_PARAM_SIZE
	.align		4
.L_145:
        /*00ac*/ 	.byte	0x03, 0x19
        /*00ae*/ 	.short	0x0038


	//----- nvinfo : EIATTR_PARAM_CBANK
	.align		4
        /*00b0*/ 	.byte	0x04, 0x0a
        /*00b2*/ 	.short	(.L_147 - .L_146)
	.align		4
.L_146:
        /*00b4*/ 	.word	index@(.nv.constant0.solve_lower_float)
        /*00b8*/ 	.short	0x0380
        /*00ba*/ 	.short	0x0038


	//----- nvinfo : EIATTR_SW_WAR
	.align		4
.L_147:
        /*00bc*/ 	.byte	0x04, 0x36
        /*00be*/ 	.short	(.L_149 - .L_148)
.L_148:
        /*00c0*/ 	.word	0x00000008
.L_149:


//--------------------- .nv.info.analysis_upper   --------------------------
	.section	.nv.info.analysis_upper,"",@"SHT_CUDA_INFO"
	.sectionflags	@""
	.align	4


	//----- nvinfo : EIATTR_CUDA_API_VERSION
	.align		4
        /*0000*/ 	.byte	0x04, 0x37
        /*0002*/ 	.short	(.L_151 - .L_150)
.L_150:
        /*0004*/ 	.word	0x00000082


	//----- nvinfo : EIATTR_KPARAM_INFO
	.align		4
.L_151:
        /*0008*/ 	.byte	0x04, 0x17
        /*000a*/ 	.short	(.L_153 - .L_152)
.L_152:
        /*000c*/ 	.word	0x00000000
        /*0010*/ 	.short	0x0005
        /*0012*/ 	.short	0x0028
        /*0014*/ 	.byte	0x00, 0xf5, 0x21, 0x00


	//----- nvinfo : EIATTR_KPARAM_INFO
	.align		4
.L_153:
        /*0018*/ 	.byte	0x04, 0x17
        /*001a*/ 	.short	(.L_155 - .L_154)
.L_154:
        /*001c*/ 	.word	0x00000000
        /*0020*/ 	.short	0x0004
        /*0022*/ 	.short	0x0020
        /*0024*/ 	.byte	0x00, 0xf5, 0x21, 0x00


	//----- nvinfo : EIATTR_KPARAM_INFO
	.align		4
.L_155:
        /*0028*/ 	.byte	0x04, 0x17
        /*002a*/ 	.short	(.L_157 - .L_156)
.L_156:
        /*002c*/ 	.word	0x00000000
        /*0030*/ 	.short	0x0003
        /*0032*/ 	.short	0x0018
        /*0034*/ 	.byte	0x00, 0xf5, 0x21, 0x00


	//----- nvinfo : EIATTR_KPARAM_INFO
	.align		4
.L_157:
        /*0038*/ 	.byte	0x04, 0x17
        /*003a*/ 	.short	(.L_159 - .L_158)
.L_158:
        /*003c*/ 	.word	0x00000000
        /*0040*/ 	.short	0x0002
        /*0042*/ 	.short	0x0010
        /*0044*/ 	.byte	0x00, 0xf5, 0x21, 0x00


	//----- nvinfo : EIATTR_KPARAM_INFO
	.align		4
.L_159:
        /*0048*/ 	.byte	0x04, 0x17
        /*004a*/ 	.short	(.L_161 - .L_160)
.L_160:
        /*004c*/ 	.word	0x00000000
        /*0050*/ 	.short	0x0001
        /*0052*/ 	.short	0x0008
        /*0054*/ 	.byte	0x00, 0xf5, 0x21, 0x00


	//----- nvinfo : EIATTR_KPARAM_INFO
	.align		4
.L_161:
        /*0058*/ 	.byte	0x04, 0x17
        /*005a*/ 	.short	(.L_163 - .L_162)
.L_162:
        /*005c*/ 	.word	0x00000000
        /*0060*/ 	.short	0x0000
        /*0062*/ 	.short	0x0000
        /*0064*/ 	.byte	0x00, 0xf0, 0x11, 0x00


	//----- nvinfo : EIATTR_SPARSE_MMA_MASK
	.align		4
.L_163:
        /*0068*/ 	.byte	0x03, 0x50
        /*006a*/ 	.short	0x0000


	//----- nvinfo : EIATTR_MAXREG_COUNT
	.align		4
        /*006c*/ 	.byte	0x03, 0x1b
        /*006e*/ 	.short	0x00ff


	//----- nvinfo : EIATTR_MERCURY_ISA_VERSION
	.align		4
        /*0070*/ 	.byte	0x03, 0x5f
        /*0072*/ 	.short	0x0101


	//----- nvinfo : EIATTR_INT_WARP_WIDE_INSTR_OFFSETS
	.align		4
        /*0074*/ 	.byte	0x04, 0x31
        /*0076*/ 	.short	(.L_165 - .L_164)


	//   ....[0]....
.L_164:
        /*0078*/ 	.word	0x00000020


	//   ....[1]....
        /*007c*/ 	.word	0x000000d0


	//   ....[2]....
        /*0080*/ 	.word	0x00000360


	//   ....[3]....
        /*0084*/ 	.word	0x00000370


	//----- nvinfo : EIATTR_VRC_CTA_INIT_COUNT
	.align		4
.L_165:
        /*0088*/ 	.byte	0x02, 0x4a
	.zero		1
	.zero		1


	//----- nvinfo : EIATTR_EXIT_INSTR_OFFSETS
	.align		4
        /*008c*/ 	.byte	0x04, 0x1c
        /*008e*/ 	.short	(.L_167 - .L_166)


	//   ....[0]....
.L_166:
        /*0090*/ 	.word	0x00000120


	//   ....[1]....
        /*0094*/ 	.word	0x00000470


	//   ....[2]....
        /*0098*/ 	.word	0x000004a0


	//----- nvinfo : EIATTR_CRS_STACK_SIZE
	.align		4
.L_167:
        /*009c*/ 	.byte	0x04, 0x1e
        /*009e*/ 	.short	(.L_169 - .L_168)
.L_168:
        /*00a0*/ 	.word	0x00000000


	//----- nvinfo : EIATTR_CBANK_PARAM_SIZE
	.align		4
.L_169:
        /*00a4*/ 	.byte	0x03, 0x19
        /*00a6*/ 	.short	0x0030


	//----- nvinfo : EIATTR_PARAM_CBANK
	.align		4
        /*00a8*/ 	.byte	0x04, 0x0a
        /*00aa*/ 	.short	(.L_171 - .L_170)
	.align		4
.L_170:
        /*00ac*/ 	.word	index@(.nv.constant0.analysis_upper)
        /*00b0*/ 	.short	0x0380
        /*00b2*/ 	.short	0x0030


	//----- nvinfo : EIATTR_SW_WAR
	.align		4
.L_171:
        /*00b4*/ 	.byte	0x04, 0x36
        /*00b6*/ 	.short	(.L_173 - .L_172)
.L_172:
        /*00b8*/ 	.word	0x00000008
.L_173:


//--------------------- .nv.info.analysis_lower   --------------------------
	.section	.nv.info.analysis_lower,"",@"SHT_CUDA_INFO"
	.sectionflags	@""
	.align	4


	//----- nvinfo : EIATTR_CUDA_API_VERSION
	.align		4
        /*0000*/ 	.byte	0x04, 0x37
        /*0002*/ 	.short	(.L_175 - .L_174)
.L_174:
        /*0004*/ 	.word	0x00000082


	//----- nvinfo : EIATTR_KPARAM_INFO
	.align		4
.L_175:
        /*0008*/ 	.byte	0x04, 0x17
        /*000a*/ 	.short	(.L_177 - .L_176)
.L_176:
        /*000c*/ 	.word	0x00000000
        /*0010*/ 	.short	0x0005
        /*0012*/ 	.short	0x0028
        /*0014*/ 	.byte	0x00, 0xf5, 0x21, 0x00


	//----- nvinfo : EIATTR_KPARAM_INFO
	.align		4
.L_177:
        /*0018*/ 	.byte	0x04, 0x17
        /*001a*/ 	.short	(.L_179 - .L_178)
.L_178:
        /*001c*/ 	.word	0x00000000
        /*0020*/ 	.short	0x0004
        /*0022*/ 	.short	0x0020
        /*0024*/ 	.byte	0x00, 0xf5, 0x21, 0x00


	//----- nvinfo : EIATTR_KPARAM_INFO
	.align		4
.L_179:
        /*0028*/ 	.byte	0x04, 0x17
        /*002a*/ 	.short	(.L_181 - .L_180)
.L_180:
        /*002c*/ 	.word	0x00000000
        /*0030*/ 	.short	0x0003
        /*0032*/ 	.short	0x0018
        /*0034*/ 	.byte	0x00, 0xf5, 0x21, 0x00


	//----- nvinfo : EIATTR_KPARAM_INFO
	.align		4
.L_181:
        /*0038*/ 	.byte	0x04, 0x17
        /*003a*/ 	.short	(.L_183 - .L_182)
.L_182:
        /*003c*/ 	.word	0x00000000
        /*0040*/ 	.short	0x0002
        /*0042*/ 	.short	0x0010
        /*0044*/ 	.byte	0x00, 0xf5, 0x21, 0x00


	//----- nvinfo : EIATTR_KPARAM_INFO
	.align		4
.L_183:
        /*0048*/ 	.byte	0x04, 0x17
        /*004a*/ 	.short	(.L_185 - .L_184)
.L_184:
        /*004c*/ 	.word	0x00000000
        /*0050*/ 	.short	0x0001
        /*0052*/ 	.short	0x0008
        /*0054*/ 	.byte	0x00, 0xf5, 0x21, 0x00


	//----- nvinfo : EIATTR_KPARAM_INFO
	.align		4
.L_185:
        /*0058*/ 	.byte	0x04, 0x17
        /*005a*/ 	.short	(.L_187 - .L_186)
.L_186:
        /*005c*/ 	.word	0x00000000
        /*0060*/ 	.short	0x0000
        /*0062*/ 	.short	0x0000
        /*0064*/ 	.byte	0x00, 0xf0, 0x11, 0x00


	//----- nvinfo : EIATTR_SPARSE_MMA_MASK
	.align		4
.L_187:
        /*0068*/ 	.byte	0x03, 0x50
        /*006a*/ 	.short	0x0000


	//----- nvinfo : EIATTR_MAXREG_COUNT
	.align		4
        /*006c*/ 	.byte	0x03, 0x1b
        /*006e*/ 	.short	0x00ff


	//----- nvinfo : EIATTR_MERCURY_ISA_VERSION
	.align		4
        /*0070*/ 	.byte	0x03, 0x5f
        /*0072*/ 	.short	0x0101


	//----- nvinfo : EIATTR_INT_WARP_WIDE_INSTR_OFFSETS
	.align		4
        /*0074*/ 	.byte	0x04, 0x31
        /*0076*/ 	.short	(.L_189 - .L_188)


	//   ....[0]....
.L_188:
        /*0078*/ 	.word	0x00000020


	//   ....[1]....
        /*007c*/ 	.word	0x000000d0


	//   ....[2]....
        /*0080*/ 	.word	0x00000330


	//   ....[3]....
        /*0084*/ 	.word	0x00000360


	//----- nvinfo : EIATTR_VRC_CTA_INIT_COUNT
	.align		4
.L_189:
        /*0088*/ 	.byte	0x02, 0x4a
	.zero		1
	.zero		1


	//----- nvinfo : EIATTR_EXIT_INSTR_OFFSETS
	.align		4
        /*008c*/ 	.byte	0x04, 0x1c
        /*008e*/ 	.short	(.L_191 - .L_190)


	//   ....[0]....
.L_190:
        /*0090*/ 	.word	0x00000100


	//   ....[1]....
        /*0094*/ 	.word	0x00000460


	//   ....[2]....
        /*0098*/ 	.word	0x00000490


	//----- nvinfo : EIATTR_CRS_STACK_SIZE
	.align		4
.L_191:
        /*009c*/ 	.byte	0x04, 0x1e
        /*009e*/ 	.short	(.L_193 - .L_192)
.L_192:
        /*00a0*/ 	.word	0x00000000


	//----- nvinfo : EIATTR_CBANK_PARAM_SIZE
	.align		4
.L_193:
        /*00a4*/ 	.byte	0x03, 0x19
        /*00a6*/ 	.short	0x0030


	//----- nvinfo : EIATTR_PARAM_CBANK
	.align		4
        /*00a8*/ 	.byte	0x04, 0x0a
        /*00aa*/ 	.short	(.L_195 - .L_194)
	.align		4
.L_194:
        /*00ac*/ 	.word	index@(.nv.constant0.analysis_lower)
        /*00b0*/ 	.short	0x0380
        /*00b2*/ 	.short	0x0030


	//----- nvinfo : EIATTR_SW_WAR
	.align		4
.L_195:
        /*00b4*/ 	.byte	0x04, 0x36
        /*00b6*/ 	.short	(.L_197 - .L_196)
.L_196:
        /*00b8*/ 	.word	0x00000008
.L_197:


//--------------------- .nv.callgraph             --------------------------
	.section	.nv.callgraph,"",@"SHT_CUDA_CALLGRAPH"
	.align	4
	.sectionentsize	8
	.align		4
        /*0000*/ 	.word	0x00000000
	.align		4
        /*0004*/ 	.word	0xffffffff
	.align		4
        /*0008*/ 	.word	0x00000000
	.align		4
        /*000c*/ 	.word	0xfffffffe
	.align		4
        /*0010*/ 	.word	0x00000000
	.align		4
        /*0014*/ 	.word	0xfffffffd
	.align		4
        /*0018*/ 	.word	0x00000000
	.align		4
        /*001c*/ 	.word	0xfffffffc


//--------------------- .nv.constant4             --------------------------
	.section	.nv.constant4,"a",@progbits
	.align	8
	.align		8
.nv.constant4:
        /*0000*/ 	.dword	row_idx
	.align		8
        /*0008*/ 	.dword	stack_id


//--------------------- .text.solve_upper_double  --------------------------
	.section	.text.solve_upper_double,"ax",@progbits
	.align	128
        .global         solve_upper_double
        .type           solve_upper_double,@function
        .size           solve_upper_double,(.L_x_76 - solve_upper_double)
        .other          solve_upper_double,@"STO_CUDA_ENTRY STV_DEFAULT"
solve_upper_double:
.text.solve_upper_double:
[----:B------:R-:W-:Y:S01]  /*0000*/  LDC R1, c[0x0][0x37c] ;  /* 0x0000df00ff017b82 */ /* 0x000fe20000000800 */
[----:B------:R-:W0:Y:S01]  /*0010*/  S2R R7, SR_LANEID ;  /* 0x0000000000077919 */ /* 0x000e220000000000 */
[----:B------:R-:W-:-:S06]  /*0020*/  VOTEU.ANY UR4, UPT, PT ;  /* 0x0000000000047886 */ /* 0x000fcc00038e0100 */
[----:B------:R-:W1:Y:S01]  /*0030*/  LDC.64 R2, c[0x4][0x8] ;  /* 0x01000200ff027b82 */ /* 0x000e620000000a00 */
[----:B------:R-:W0:Y:S01]  /*0040*/  FLO.U32 R0, UR4 ;  /* 0x0000000400007d00 */ /* 0x000e2200080e0000 */
[----:B------:R-:W1:Y:S07]  /*0050*/  LDCU.64 UR6, c[0x0][0x358] ;  /* 0x00006b00ff0677ac */ /* 0x000e6e0008000a00 */
[----:B------:R-:W1:Y:S01]  /*0060*/  POPC R5, UR4 ;  /* 0x0000000400057d09 */ /* 0x000e620008000000 */
[----:B0-----:R-:W-:-:S13]  /*0070*/  ISETP.EQ.U32.AND P0, PT, R0, R7, PT ;  /* 0x000000070000720c */ /* 0x001fda0003f02070 */
[----:B-1----:R-:W2:Y:S01]  /*0080*/  @P0 ATOMG.E.ADD.STRONG.GPU PT, R3, desc[UR6][R2.64], R5 ;  /* 0x80000005020309a8 */ /* 0x002ea200081ef106 */
[----:B------:R-:W0:Y:S02]  /*0090*/  S2R R4, SR_LTMASK ;  /* 0x0000000000047919 */ /* 0x000e240000003900 */
[----:B0-----:R-:W-:Y:S01]  /*00a0*/  LOP3.LUT R4, R4, UR4, RZ, 0xc0, !PT ;  /* 0x0000000404047c12 */ /* 0x001fe2000f8ec0ff */
[----:B------:R-:W0:Y:S03]  /*00b0*/  LDCU UR4, c[0x0][0x380] ;  /* 0x00007000ff0477ac */ /* 0x000e260008000800 */
[----:B------:R-:W1:Y:S01]  /*00c0*/  POPC R7, R4 ;  /* 0x0000000400077309 */ /* 0x000e620000000000 */
[----:B--2---:R-:W1:Y:S02]  /*00d0*/  SHFL.IDX PT, R12, R3, R0, 0x1f ;  /* 0x00001f00030c7589 */ /* 0x004e6400000e0000 */
[----:B-1----:R-:W-:-:S05]  /*00e0*/  IMAD.IADD R12, R12, 0x1, R7 ;  /* 0x000000010c0c7824 */ /* 0x002fca00078e0207 */
[----:B0-----:R-:W-:-:S13]  /*00f0*/  ISETP.GE.U32.AND P0, PT, R12, UR4, PT ;  /* 0x000000040c007c0c */ /* 0x001fda000bf06070 */
[----:B------:R-:W-:Y:S05]  /*0100*/  @P0 EXIT ;  /* 0x000000000000094d */ /* 0x000fea0003800000 */
[----:B------:R-:W0:Y:S08]  /*0110*/  LDC.64 R6, c[0x0][0x388] ;  /* 0x0000e200ff067b82 */ /* 0x000e300000000a00 */
[----:B------:R-:W1:Y:S08]  /*0120*/  LDC.64 R10, c[0x0][0x398] ;  /* 0x0000e600ff0a7b82 */ /* 0x000e700000000a00 */
[----:B------:R-:W2:Y:S01]  /*0130*/  LDC.64 R8, c[0x0][0x3a8] ;  /* 0x0000ea00ff087b82 */ /* 0x000ea20000000a00 */
[----:B0-----:R-:W-:-:S07]  /*0140*/  IMAD.WIDE R6, R12, 0x4, R6 ;  /* 0x000000040c067825 */ /* 0x001fce00078e0206 */
[----:B------:R-:W0:Y:S01]  /*0150*/  LDC.64 R4, c[0x0][0x3b0] ;  /* 0x0000ec00ff047b82 */ /* 0x000e220000000a00 */
[----:B------:R-:W1:Y:S02]  /*0160*/  LDG.E R0, desc[UR6][R6.64] ;  /* 0x0000000606007981 */ /* 0x000e64000c1e1900 */
[----:B-1----:R-:W-:-:S06]  /*0170*/  IMAD.WIDE.U32 R2, R0, 0x4, R10 ;  /* 0x0000000400027825 */ /* 0x002fcc00078e000a */
[----:B------:R-:W2:Y:S01]  /*0180*/  LDG.E R2, desc[UR6][R2.64] ;  /* 0x0000000602027981 */ /* 0x000ea2000c1e1900 */
[----:B------:R-:W-:-:S04]  /*0190*/  VIADD R13, R0, 0x1 ;  /* 0x00000001000d7836 */ /* 0x000fc80000000000 */
[----:B------:R-:W-:-:S06]  /*01a0*/  IMAD.WIDE.U32 R10, R13, 0x4, R10 ;  /* 0x000000040d0a7825 */ /* 0x000fcc00078e000a */
[----:B------:R-:W3:Y:S01]  /*01b0*/  LDG.E R10, desc[UR6][R10.64] ;  /* 0x000000060a0a7981 */ /* 0x000ee2000c1e1900 */
[----:B0-----:R-:W-:-:S05]  /*01c0*/  IMAD.WIDE.U32 R4, R0, 0x8, R4 ;  /* 0x0000000800047825 */ /* 0x001fca00078e0004 */
[----:B------:R0:W5:Y:S01]  /*01d0*/  LDG.E.64.STRONG.SYS R6, desc[UR6][R4.64] ;  /* 0x0000000604067981 */ /* 0x000162000c1f5b00 */
[----:B--2---:R-:W-:-:S06]  /*01e0*/  IMAD.WIDE.U32 R8, R2, 0x8, R8 ;  /* 0x0000000802087825 */ /* 0x004fcc00078e0008 */
[----:B------:R-:W5:Y:S01]  /*01f0*/  LDG.E.64 R8, desc[UR6][R8.64] ;  /* 0x0000000608087981 */ /* 0x000f62000c1e1b00 */
[----:B---3--:R-:W-:-:S05]  /*0200*/  VIADD R3, R10, 0xffffffff ;  /* 0xffffffff0a037836 */ /* 0x008fca0000000000 */
[----:B------:R-:W-:Y:S01]  /*0210*/  ISETP.GT.U32.AND P0, PT, R3, R2, PT ;  /* 0x000000020300720c */ /* 0x000fe20003f04070 */
[----:B------:R-:W-:-:S12]  /*0220*/  BSSY B0, `(.L_x_0) ;  /* 0x0000019000007945 */ /* 0x000fd80003800000 */
[----:B0-----:R-:W-:Y:S05]  /*0230*/  @!P0 BRA `(.L_x_1) ;  /* 0x00000000005c8947 */ /* 0x001fea0003800000 */
.L_x_4:
[----:B------:R-:W0:Y:S02]  /*0240*/  LDC.64 R10, c[0x0][0x3a0] ;  /* 0x0000e800ff0a7b82 */ /* 0x000e240000000a00 */
[----:B0-----:R-:W-:-:S05]  /*0250*/  IMAD.WIDE.U32 R10, R3, 0x4, R10 ;  /* 0x00000004030a7825 */ /* 0x001fca00078e000a */
[----:B------:R-:W2:Y:S01]  /*0260*/  LDG.E R13, desc[UR6][R10.64] ;  /* 0x000000060a0d7981 */ /* 0x000ea2000c1e1900 */
[----:B------:R-:W-:Y:S05]  /*0270*/  YIELD ;  /* 0x0000000000007946 */ /* 0x000fea0003800000 */
[----:B------:R-:W2:Y:S01]  /*0280*/  LDCU.64 UR4, c[0x0][0x390] ;  /* 0x00007200ff0477ac */ /* 0x000ea20008000a00 */
[----:B------:R-:W-:Y:S01]  /*0290*/  BSSY B1, `(.L_x_2) ;  /* 0x0000007000017945 */ /* 0x000fe20003800000 */
[----:B--2---:R-:W-:-:S05]  /*02a0*/  IADD3 R14, P0, PT, R13, UR4, RZ ;  /* 0x000000040d0e7c10 */ /* 0x004fca000ff1e0ff */
[----:B------:R-:W-:-:S08]  /*02b0*/  IMAD.X R15, RZ, RZ, UR5, P0 ;  /* 0x00000005ff0f7e24 */ /* 0x000fd000080e06ff */
.L_x_3:
[----:B------:R-:W2:Y:S01]  /*02c0*/  LDG.E.U8.STRONG.SYS R10, desc[UR6][R14.64] ;  /* 0x000000060e0a7981 */ /* 0x000ea2000c1f5100 */
[----:B------:R-:W-:Y:S05]  /*02d0*/  YIELD ;  /* 0x0000000000007946 */ /* 0x000fea0003800000 */
[----:B--2---:R-:W-:-:S13]  /*02e0*/  ISETP.NE.AND P0, PT, R10, RZ, PT ;  /* 0x000000ff0a00720c */ /* 0x004fda0003f05270 */
[----:B------:R-:W-:Y:S05]  /*02f0*/  @!P0 BRA `(.L_x_3) ;  /* 0xfffffffc00f08947 */ /* 0x000fea000383ffff */
[----:B------:R-:W-:Y:S05]  /*0300*/  BSYNC B1 ;  /* 0x0000000000017941 */ /* 0x000fea0003800000 */
.L_x_2:
[----:B------:R-:W0:Y:S08]  /*0310*/  LDC.64 R14, c[0x0][0x3b0] ;  /* 0x0000ec00ff0e7b82 */ /* 0x000e300000000a00 */
[----:B------:R-:W1:Y:S01]  /*0320*/  LDC.64 R10, c[0x0][0x3a8] ;  /* 0x0000ea00ff0a7b82 */ /* 0x000e620000000a00 */
[----:B0-----:R-:W-:-:S06]  /*0330*/  IMAD.WIDE.U32 R14, R13, 0x8, R14 ;  /* 0x000000080d0e7825 */ /* 0x001fcc00078e000e */
[----:B------:R-:W2:Y:S01]  /*0340*/  LDG.E.64.STRONG.SYS R14, desc[UR6][R14.64] ;  /* 0x000000060e0e7981 */ /* 0x000ea2000c1f5b00 */
[----:B-1----:R-:W-:-:S06]  /*0350*/  IMAD.WIDE.U32 R10, R3, 0x8, R10 ;  /* 0x00000008030a7825 */ /* 0x002fcc00078e000a */
[----:B------:R-:W2:Y:S01]  /*0360*/  LDG.E.64 R10, desc[UR6][R10.64] ;  /* 0x000000060a0a7981 */ /* 0x000ea2000c1e1b00 */
[----:B------:R-:W-:-:S05]  /*0370*/  VIADD R3, R3, 0xffffffff ;  /* 0xffffffff03037836 */ /* 0x000fca0000000000 */
[----:B------:R-:W-:Y:S01]  /*0380*/  ISETP.GT.U32.AND P0, PT, R3, R2, PT ;  /* 0x000000020300720c */ /* 0x000fe20003f04070 */
[----:B--2--5:R-:W-:-:S12]  /*0390*/  DFMA R6, -R10, R14, R6 ;  /* 0x0000000e0a06722b */ /* 0x024fd80000000106 */
[----:B------:R-:W-:Y:S05]  /*03a0*/  @P0 BRA `(.L_x_4) ;  /* 0xfffffffc00a40947 */ /* 0x000fea000383ffff */
.L_x_1:
[----:B------:R-:W-:Y:S05]  /*03b0*/  BSYNC B0 ;  /* 0x0000000000007941 */ /* 0x000fea0003800000 */
.L_x_0:
[----:B-----5:R-:W0:Y:S01]  /*03c0*/  MUFU.RCP64H R3, R9 ;  /* 0x0000000900037308 */ /* 0x020e220000001800 */
[----:B------:R-:W-:Y:S01]  /*03d0*/  IMAD.MOV.U32 R2, RZ, RZ, 0x1 ;  /* 0x00000001ff027424 */ /* 0x000fe200078e00ff */
[----:B------:R-:W-:Y:S01]  /*03e0*/  FSETP.GEU.AND P1, PT, |R7|, 6.5827683646048100446e-37, PT ;  /* 0x036000000700780b */ /* 0x000fe20003f2e200 */
[----:B------:R-:W-:Y:S04]  /*03f0*/  BSSY.RECONVERGENT B0, `(.L_x_5) ;  /* 0x0000010000007945 */ /* 0x000fe80003800200 */
[----:B0-----:R-:W-:-:S08]  /*0400*/  DFMA R10, -R8, R2, 1 ;  /* 0x3ff00000080a742b */ /* 0x001fd00000000102 */
[----:B------:R-:W-:-:S08]  /*0410*/  DFMA R10, R10, R10, R10 ;  /* 0x0000000a0a0a722b */ /* 0x000fd0000000000a */
[----:B------:R-:W-:-:S08]  /*0420*/  DFMA R10, R2, R10, R2 ;  /* 0x0000000a020a722b */ /* 0x000fd00000000002 */
[----:B------:R-:W-:-:S08]  /*0430*/  DFMA R2, -R8, R10, 1 ;  /* 0x3ff000000802742b */ /* 0x000fd0000000010a */
[----:B------:R-:W-:-:S08]  /*0440*/  DFMA R2, R10, R2, R10 ;  /* 0x000000020a02722b */ /* 0x000fd0000000000a */
[----:B------:R-:W-:-:S08]  /*0450*/  DMUL R10, R2, R6 ;  /* 0x00000006020a7228 */ /* 0x000fd00000000000 */
[----:B------:R-:W-:-:S08]  /*0460*/  DFMA R14, -R8, R10, R6 ;  /* 0x0000000a080e722b */ /* 0x000fd00000000106 */
[----:B------:R-:W-:-:S10]  /*0470*/  DFMA R2, R2, R14, R10 ;  /* 0x0000000e0202722b */ /* 0x000fd4000000000a */
[----:B------:R-:W-:-:S05]  /*0480*/  FFMA R10, RZ, R9, R3 ;  /* 0x00000009ff0a7223 */ /* 0x000fca0000000003 */
[----:B------:R-:W-:-:S13]  /*0490*/  FSETP.GT.AND P0, PT, |R10|, 1.469367938527859385e-39, PT ;  /* 0x001000000a00780b */ /* 0x000fda0003f04200 */
[----:B------:R-:W-:Y:S05]  /*04a0*/  @P0 BRA P1, `(.L_x_6) ;  /* 0x0000000000100947 */ /* 0x000fea0000800000 */
[----:B------:R-:W-:Y:S01]  /*04b0*/  IMAD.MOV.U32 R2, RZ, RZ, R6 ;  /* 0x000000ffff027224 */ /* 0x000fe200078e0006 */
[----:B------:R-:W-:Y:S01]  /*04c0*/  MOV R14, 0x4f0 ;  /* 0x000004f0000e7802 */ /* 0x000fe20000000f00 */
[----:B------:R-:W-:-:S07]  /*04d0*/  IMAD.MOV.U32 R3, RZ, RZ, R7 ;  /* 0x000000ffff037224 */ /* 0x000fce00078e0007 */
[----:B------:R-:W-:Y:S05]  /*04e0*/  CALL.REL.NOINC `($__internal_0_$__cuda_sm20_div_rn_f64_full) ;  /* 0x0000000000387944 */ /* 0x000fea0003c00000 */
.L_x_6:
[----:B------:R-:W-:Y:S05]  /*04f0*/  BSYNC.RECONVERGENT B0 ;  /* 0x0000000000007941 */ /* 0x000fea0003800200 */
.L_x_5:
[----:B------:R-:W0:Y:S01]  /*0500*/  LDCU UR4, c[0x0][0x380] ;  /* 0x00007000ff0477ac */ /* 0x000e220008000800 */
[----:B------:R1:W-:Y:S01]  /*0510*/  STG.E.64.STRONG.SYS desc[UR6][R4.64], R2 ;  /* 0x0000000204007986 */ /* 0x0003e2000c115b06 */
[----:B------:R-:W2:Y:S01]  /*0520*/  LDCU.64 UR8, c[0x0][0x390] ;  /* 0x00007200ff0877ac */ /* 0x000ea20008000a00 */
[----:B0-----:R-:W-:Y:S01]  /*0530*/  UIADD3 UR4, UPT, UPT, UR4, -0x1, URZ ;  /* 0xffffffff04047890 */ /* 0x001fe2000fffe0ff */
[----:B--2---:R-:W-:Y:S01]  /*0540*/  IADD3 R6, P1, PT, R0, UR8, RZ ;  /* 0x0000000800067c10 */ /* 0x004fe2000ff3e0ff */
[----:B------:R-:W-:-:S04]  /*0550*/  IMAD.MOV.U32 R0, RZ, RZ, 0x1 ;  /* 0x00000001ff007424 */ /* 0x000fc800078e00ff */
[----:B------:R-:W-:Y:S01]  /*0560*/  ISETP.NE.AND P0, PT, R12, UR4, PT ;  /* 0x000000040c007c0c */ /* 0x000fe2000bf05270 */
[----:B------:R-:W-:-:S05]  /*0570*/  IMAD.X R7, RZ, RZ, UR9, P1 ;  /* 0x00000009ff077e24 */ /* 0x000fca00088e06ff */
[----:B------:R1:W-:Y:S07]  /*0580*/  STG.E.U8.STRONG.SYS desc[UR6][R6.64], R0 ;  /* 0x0000000006007986 */ /* 0x0003ee000c115106 */
[----:B------:R-:W-:Y:S05]  /*0590*/  @P0 EXIT ;  /* 0x000000000000094d */ /* 0x000fea0003800000 */
[----:B-1----:R-:W0:Y:S02]  /*05a0*/  LDC.64 R2, c[0x4][0x8] ;  /* 0x01000200ff027b82 */ /* 0x002e240000000a00 */
[----:B0-----:R-:W-:Y:S01]  /*05b0*/  STG.E desc[UR6][R2.64], RZ ;  /* 0x000000ff02007986 */ /* 0x001fe2000c101906 */
[----:B------:R-:W-:Y:S05]  /*05c0*/  EXIT ;  /* 0x000000000000794d */ /* 0x000fea0003800000 */
        .weak           $__internal_0_$__cuda_sm20_div_rn_f64_full
        .type           $__internal_0_$__cuda_sm20_div_rn_f64_full,@function
        .size           $__internal_0_$__cuda_sm20_div_rn_f64_full,(.L_x_76 - $__internal_0_$__cuda_sm20_div_rn_f64_full)
$__internal_0_$__cuda_sm20_div_rn_f64_full:
[C---:B------:R-:W-:Y:S01]  /*05d0*/  FSETP.GEU.AND P0, PT, |R9|.reuse, 1.469367938527859385e-39, PT ;  /* 0x001000000900780b */ /* 0x040fe20003f0e200 */
[--C-:B------:R-:W-:Y:S01]  /*05e0*/  IMAD.MOV.U32 R10, RZ, RZ, R8.reuse ;  /* 0x000000ffff0a7224 */ /* 0x100fe200078e0008 */
[----:B------:R-:W-:Y:S01]  /*05f0*/  LOP3.LUT R6, R9, 0x800fffff, RZ, 0xc0, !PT ;  /* 0x800fffff09067812 */ /* 0x000fe200078ec0ff */
[----:B------:R-:W-:Y:S01]  /*0600*/  IMAD.MOV.U32 R11, RZ, RZ, R9 ;  /* 0x000000ffff0b7224 */ /* 0x000fe200078e0009 */
[C---:B------:R-:W-:Y:S01]  /*0610*/  FSETP.GEU.AND P2, PT, |R3|.reuse, 1.469367938527859385e-39, PT ;  /* 0x001000000300780b */ /* 0x040fe20003f4e200 */
[----:B------:R-:W-:Y:S01]  /*0620*/  IMAD.MOV.U32 R16, RZ, RZ, 0x1 ;  /* 0x00000001ff107424 */ /* 0x000fe200078e00ff */
[----:B------:R-:W-:Y:S01]  /*0630*/  LOP3.LUT R7, R6, 0x3ff00000, RZ, 0xfc, !PT ;  /* 0x3ff0000006077812 */ /* 0x000fe200078efcff */
[----:B------:R-:W-:Y:S01]  /*0640*/  IMAD.MOV.U32 R6, RZ, RZ, R8 ;  /* 0x000000ffff067224 */ /* 0x000fe200078e0008 */
[----:B------:R-:W-:Y:S01]  /*0650*/  LOP3.LUT R13, R3, 0x7ff00000, RZ, 0xc0, !PT ;  /* 0x7ff00000030d7812 */ /* 0x000fe200078ec0ff */
[----:B------:R-:W-:Y:S01]  /*0660*/  IMAD.MOV.U32 R15, RZ, RZ, 0x1ca00000 ;  /* 0x1ca00000ff0f7424 */ /* 0x000fe200078e00ff */
[----:B------:R-:W-:Y:S01]  /*0670*/  LOP3.LUT R20, R9, 0x7ff00000, RZ, 0xc0, !PT ;  /* 0x7ff0000009147812 */ /* 0x000fe200078ec0ff */
[----:B------:R-:W-:Y:S02]  /*0680*/  BSSY.RECONVERGENT B1, `(.L_x_7) ;  /* 0x000004f000017945 */ /* 0x000fe40003800200 */
[----:B------:R-:W-:Y:S01]  /*0690*/  @!P0 DMUL R6, R10, 8.98846567431157953865e+307 ;  /* 0x7fe000000a068828 */ /* 0x000fe20000000000 */
[----:B------:R-:W-:-:S03]  /*06a0*/  ISETP.GE.U32.AND P1, PT, R13, R20, PT ;  /* 0x000000140d00720c */ /* 0x000fc60003f26070 */
[----:B------:R-:W-:Y:S02]  /*06b0*/  @!P2 LOP3.LUT R8, R11, 0x7ff00000, RZ, 0xc0, !PT ;  /* 0x7ff000000b08a812 */ /* 0x000fe400078ec0ff */
[----:B------:R-:W0:Y:S01]  /*06c0*/  MUFU.RCP64H R17, R7 ;  /* 0x0000000700117308 */ /* 0x000e220000001800 */
[----:B------:R-:W-:Y:S02]  /*06d0*/  SEL R9, R15, 0x63400000, !P1 ;  /* 0x634000000f097807 */ /* 0x000fe40004800000 */
[----:B------:R-:W-:Y:S01]  /*06e0*/  @!P2 ISETP.GE.U32.AND P3, PT, R13, R8, PT ;  /* 0x000000080d00a20c */ /* 0x000fe20003f66070 */
[----:B------:R-:W-:Y:S01]  /*06f0*/  IMAD.MOV.U32 R8, RZ, RZ, R2 ;  /* 0x000000ffff087224 */ /* 0x000fe200078e0002 */
[----:B------:R-:W-:Y:S01]  /*0700*/  LOP3.LUT R9, R9, 0x800fffff, R3, 0xf8, !PT ;  /* 0x800fffff09097812 */ /* 0x000fe200078ef803 */
[----:B0-----:R-:W-:-:S08]  /*0710*/  DFMA R18, R16, -R6, 1 ;  /* 0x3ff000001012742b */ /* 0x001fd00000000806 */
[----:B------:R-:W-:-:S08]  /*0720*/  DFMA R18, R18, R18, R18 ;  /* 0x000000121212722b */ /* 0x000fd00000000012 */
[----:B------:R-:W-:Y:S01]  /*0730*/  DFMA R16, R16, R18, R16 ;  /* 0x000000121010722b */ /* 0x000fe20000000010 */
[----:B------:R-:W-:-:S04]  /*0740*/  @!P2 SEL R19, R15, 0x63400000, !P3 ;  /* 0x634000000f13a807 */ /* 0x000fc80005800000 */
[----:B------:R-:W-:-:S03]  /*0750*/  @!P2 LOP3.LUT R22, R19, 0x80000000, R3, 0xf8, !PT ;  /* 0x800000001316a812 */ /* 0x000fc600078ef803 */
[----:B------:R-:W-:Y:S01]  /*0760*/  DFMA R18, R16, -R6, 1 ;  /* 0x3ff000001012742b */ /* 0x000fe20000000806 */
[----:B------:R-:W-:Y:S01]  /*0770*/  @!P2 LOP3.LUT R23, R22, 0x100000, RZ, 0xfc, !PT ;  /* 0x001000001617a812 */ /* 0x000fe200078efcff */
[----:B------:R-:W-:-:S06]  /*0780*/  @!P2 IMAD.MOV.U32 R22, RZ, RZ, RZ ;  /* 0x000000ffff16a224 */ /* 0x000fcc00078e00ff */
[----:B------:R-:W-:Y:S02]  /*0790*/  DFMA R16, R16, R18, R16 ;  /* 0x000000121010722b */ /* 0x000fe40000000010 */
[----:B------:R-:W-:Y:S01]  /*07a0*/  @!P2 DFMA R8, R8, 2, -R22 ;  /* 0x400000000808a82b */ /* 0x000fe20000000816 */
[----:B------:R-:W-:Y:S02]  /*07b0*/  IMAD.MOV.U32 R22, RZ, RZ, R13 ;  /* 0x000000ffff167224 */ /* 0x000fe400078e000d */
[----:B------:R-:W-:Y:S01]  /*07c0*/  IMAD.MOV.U32 R23, RZ, RZ, R20 ;  /* 0x000000ffff177224 */ /* 0x000fe200078e0014 */
[----:B------:R-:W-:-:S04]  /*07d0*/  @!P0 LOP3.LUT R23, R7, 0x7ff00000, RZ, 0xc0, !PT ;  /* 0x7ff0000007178812 */ /* 0x000fc800078ec0ff */
[----:B------:R-:W-:Y:S02]  /*07e0*/  DMUL R18, R16, R8 ;  /* 0x0000000810127228 */ /* 0x000fe40000000000 */
[----:B------:R-:W-:Y:S01]  /*07f0*/  @!P2 LOP3.LUT R22, R9, 0x7ff00000, RZ, 0xc0, !PT ;  /* 0x7ff000000916a812 */ /* 0x000fe200078ec0ff */
[----:B------:R-:W-:-:S04]  /*0800*/  VIADD R25, R23, 0xffffffff ;  /* 0xffffffff17197836 */ /* 0x000fc80000000000 */
[----:B------:R-:W-:Y:S01]  /*0810*/  VIADD R24, R22, 0xffffffff ;  /* 0xffffffff16187836 */ /* 0x000fe20000000000 */
[----:B------:R-:W-:-:S04]  /*0820*/  DFMA R20, R18, -R6, R8 ;  /* 0x800000061214722b */ /* 0x000fc80000000008 */
[----:B------:R-:W-:-:S04]  /*0830*/  ISETP.GT.U32.AND P0, PT, R24, 0x7feffffe, PT ;  /* 0x7feffffe1800780c */ /* 0x000fc80003f04070 */
[----:B------:R-:W-:Y:S01]  /*0840*/  ISETP.GT.U32.OR P0, PT, R25, 0x7feffffe, P0 ;  /* 0x7feffffe1900780c */ /* 0x000fe20000704470 */
[----:B------:R-:W-:-:S12]  /*0850*/  DFMA R16, R16, R20, R18 ;  /* 0x000000141010722b */ /* 0x000fd80000000012 */
[----:B------:R-:W-:Y:S05]  /*0860*/  @P0 BRA `(.L_x_8) ;  /* 0x00000000006c0947 */ /* 0x000fea0003800000 */
[----:B------:R-:W-:-:S04]  /*0870*/  LOP3.LUT R18, R11, 0x7ff00000, RZ, 0xc0, !PT ;  /* 0x7ff000000b127812 */ /* 0x000fc800078ec0ff */
[CC--:B------:R-:W-:Y:S02]  /*0880*/  VIADDMNMX R2, R13.reuse, -R18.reuse, 0xb9600000, !PT ;  /* 0xb96000000d027446 */ /* 0x0c0fe40007800912 */
[----:B------:R-:W-:Y:S02]  /*0890*/  ISETP.GE.U32.AND P0, PT, R13, R18, PT ;  /* 0x000000120d00720c */ /* 0x000fe40003f06070 */
[----:B------:R-:W-:Y:S02]  /*08a0*/  VIMNMX R2, PT, PT, R2, 0x46a00000, PT ;  /* 0x46a0000002027848 */ /* 0x000fe40003fe0100 */
[----:B------:R-:W-:-:S05]  /*08b0*/  SEL R13, R15, 0x63400000, !P0 ;  /* 0x634000000f0d7807 */ /* 0x000fca0004000000 */
[----:B------:R-:W-:Y:S02]  /*08c0*/  IMAD.IADD R13, R2, 0x1, -R13 ;  /* 0x00000001020d7824 */ /* 0x000fe400078e0a0d */
[----:B------:R-:W-:Y:S02]  /*08d0*/  IMAD.MOV.U32 R2, RZ, RZ, RZ ;  /* 0x000000ffff027224 */ /* 0x000fe400078e00ff */
[----:B------:R-:W-:-:S06]  /*08e0*/  VIADD R3, R13, 0x7fe00000 ;  /* 0x7fe000000d037836 */ /* 0x000fcc0000000000 */
[----:B------:R-:W-:-:S10]  /*08f0*/  DMUL R18, R16, R2 ;  /* 0x0000000210127228 */ /* 0x000fd40000000000 */
[----:B------:R-:W-:-:S13]  /*0900*/  FSETP.GTU.AND P0, PT, |R19|, 1.469367938527859385e-39, PT ;  /* 0x001000001300780b */ /* 0x000fda0003f0c200 */
[----:B------:R-:W-:Y:S05]  /*0910*/  @P0 BRA `(.L_x_9) ;  /* 0x0000000000940947 */ /* 0x000fea0003800000 */
[----:B------:R-:W-:Y:S01]  /*0920*/  DFMA R6, R16, -R6, R8 ;  /* 0x800000061006722b */ /* 0x000fe20000000008 */
[----:B------:R-:W-:-:S09]  /*0930*/  IMAD.MOV.U32 R2, RZ, RZ, RZ ;  /* 0x000000ffff027224 */ /* 0x000fd200078e00ff */
[C---:B------:R-:W-:Y:S02]  /*0940*/  FSETP.NEU.AND P0, PT, R7.reuse, RZ, PT ;  /* 0x000000ff0700720b */ /* 0x040fe40003f0d000 */
[----:B------:R-:W-:-:S04]  /*0950*/  LOP3.LUT R11, R7, 0x80000000, R11, 0x48, !PT ;  /* 0x80000000070b7812 */ /* 0x000fc800078e480b */
[----:B------:R-:W-:-:S07]  /*0960*/  LOP3.LUT R3, R11, R3, RZ, 0xfc, !PT ;  /* 0x000000030b037212 */ /* 0x000fce00078efcff */
[----:B------:R-:W-:Y:S05]  /*0970*/  @!P0 BRA `(.L_x_9) ;  /* 0x00000000007c8947 */ /* 0x000fea0003800000 */
[----:B------:R-:W-:Y:S01]  /*0980*/  IMAD.MOV R7, RZ, RZ, -R13 ;  /* 0x000000ffff077224 */ /* 0x000fe200078e0a0d */
[----:B------:R-:W-:Y:S01]  /*0990*/  DMUL.RP R2, R16, R2 ;  /* 0x0000000210027228 */ /* 0x000fe20000008000 */
[----:B------:R-:W-:-:S06]  /*09a0*/  IMAD.MOV.U32 R6, RZ, RZ, RZ ;  /* 0x000000ffff067224 */ /* 0x000fcc00078e00ff */
[----:B------:R-:W-:-:S03]  /*09b0*/  DFMA R6, R18, -R6, R16 ;  /* 0x800000061206722b */ /* 0x000fc60000000010 */
[----:B------:R-:W-:-:S03]  /*09c0*/  LOP3.LUT R11, R3, R11, RZ, 0x3c, !PT ;  /* 0x0000000b030b7212 */ /* 0x000fc600078e3cff */
[----:B------:R-:W-:-:S04]  /*09d0*/  IADD3 R6, PT, PT, -R13, -0x43300000, RZ ;  /* 0xbcd000000d067810 */ /* 0x000fc80007ffe1ff */
[----:B------:R-:W-:-:S04]  /*09e0*/  FSETP.NEU.AND P0, PT, |R7|, R6, PT ;  /* 0x000000060700720b */ /* 0x000fc80003f0d200 */
[----:B------:R-:W-:Y:S02]  /*09f0*/  FSEL R18, R2, R18, !P0 ;  /* 0x0000001202127208 */ /* 0x000fe40004000000 */
[----:B------:R-:W-:Y:S01]  /*0a00*/  FSEL R19, R11, R19, !P0 ;  /* 0x000000130b137208 */ /* 0x000fe20004000000 */
[----:B------:R-:W-:Y:S06]  /*0a10*/  BRA `(.L_x_9) ;  /* 0x0000000000547947 */ /* 0x000fec0003800000 */
.L_x_8:
[----:B------:R-:W-:-:S14]  /*0a20*/  DSETP.NAN.AND P0, PT, R2, R2, PT ;  /* 0x000000020200722a */ /* 0x000fdc0003f08000 */
[----:B------:R-:W-:Y:S05]  /*0a30*/  @P0 BRA `(.L_x_10) ;  /* 0x0000000000440947 */ /* 0x000fea0003800000 */
[----:B------:R-:W-:-:S14]  /*0a40*/  DSETP.NAN.AND P0, PT, R10, R10, PT ;  /* 0x0000000a0a00722a */ /* 0x000fdc0003f08000 */
[----:B------:R-:W-:Y:S05]  /*0a50*/  @P0 BRA `(.L_x_11) ;  /* 0x0000000000300947 */ /* 0x000fea0003800000 */
[----:B------:R-:W-:Y:S01]  /*0a60*/  ISETP.NE.AND P0, PT, R22, R23, PT ;  /* 0x000000171600720c */ /* 0x000fe20003f05270 */
[----:B------:R-:W-:Y:S02]  /*0a70*/  IMAD.MOV.U32 R18, RZ, RZ, 0x0 ;  /* 0x00000000ff127424 */ /* 0x000fe400078e00ff */
[----:B------:R-:W-:-:S10]  /*0a80*/  IMAD.MOV.U32 R19, RZ, RZ, -0x80000 ;  /* 0xfff80000ff137424 */ /* 0x000fd400078e00ff */
[----:B------:R-:W-:Y:S05]  /*0a90*/  @!P0 BRA `(.L_x_9) ;  /* 0x0000000000348947 */ /* 0x000fea0003800000 */
[----:B------:R-:W-:Y:S02]  /*0aa0*/  ISETP.NE.AND P0, PT, R22, 0x7ff00000, PT ;  /* 0x7ff000001600780c */ /* 0x000fe40003f05270 */
[----:B------:R-:W-:Y:S02]  /*0ab0*/  LOP3.LUT R19, R3, 0x80000000, R11, 0x48, !PT ;  /* 0x8000000003137812 */ /* 0x000fe400078e480b */
[----:B------:R-:W-:-:S13]  /*0ac0*/  ISETP.EQ.OR P0, PT, R23, RZ, !P0 ;  /* 0x000000ff1700720c */ /* 0x000fda0004702670 */
[----:B------:R-:W-:Y:S01]  /*0ad0*/  @P0 LOP3.LUT R2, R19, 0x7ff00000, RZ, 0xfc, !PT ;  /* 0x7ff0000013020812 */ /* 0x000fe200078efcff */
[----:B------:R-:W-:Y:S02]  /*0ae0*/  @!P0 IMAD.MOV.U32 R18, RZ, RZ, RZ ;  /* 0x000000ffff128224 */ /* 0x000fe400078e00ff */
[----:B------:R-:W-:Y:S02]  /*0af0*/  @P0 IMAD.MOV.U32 R18, RZ, RZ, RZ ;  /* 0x000000ffff120224 */ /* 0x000fe400078e00ff */
[----:B------:R-:W-:Y:S01]  /*0b00*/  @P0 IMAD.MOV.U32 R19, RZ, RZ, R2 ;  /* 0x000000ffff130224 */ /* 0x000fe200078e0002 */
[----:B------:R-:W-:Y:S06]  /*0b10*/  BRA `(.L_x_9) ;  /* 0x0000000000147947 */ /* 0x000fec0003800000 */
.L_x_11:
[----:B------:R-:W-:Y:S01]  /*0b20*/  LOP3.LUT R19, R11, 0x80000, RZ, 0xfc, !PT ;  /* 0x000800000b137812 */ /* 0x000fe200078efcff */
[----:B------:R-:W-:Y:S01]  /*0b30*/  IMAD.MOV.U32 R18, RZ, RZ, R10 ;  /* 0x000000ffff127224 */ /* 0x000fe200078e000a */
[----:B------:R-:W-:Y:S06]  /*0b40*/  BRA `(.L_x_9) ;  /* 0x0000000000087947 */ /* 0x000fec0003800000 */
.L_x_10:
[----:B------:R-:W-:Y:S01]  /*0b50*/  LOP3.LUT R19, R3, 0x80000, RZ, 0xfc, !PT ;  /* 0x0008000003137812 */ /* 0x000fe200078efcff */
[----:B------:R-:W-:-:S07]  /*0b60*/  IMAD.MOV.U32 R18, RZ, RZ, R2 ;  /* 0x000000ffff127224 */ /* 0x000fce00078e0002 */
.L_x_9:
[----:B------:R-:W-:Y:S05]  /*0b70*/  BSYNC.RECONVERGENT B1 ;  /* 0x0000000000017941 */ /* 0x000fea0003800200 */
.L_x_7:
[----:B------:R-:W-:Y:S02]  /*0b80*/  IMAD.MOV.U32 R15, RZ, RZ, 0x0 ;  /* 0x00000000ff0f7424 */ /* 0x000fe400078e00ff */
[----:B------:R-:W-:Y:S02]  /*0b90*/  IMAD.MOV.U32 R2, RZ, RZ, R18 ;  /* 0x000000ffff027224 */ /* 0x000fe400078e0012 */
[----:B------:R-:W-:Y:S01]  /*0ba0*/  IMAD.MOV.U32 R3, RZ, RZ, R19 ;  /* 0x000000ffff037224 */ /* 0x000fe200078e0013 */
[----:B------:R-:W-:Y:S06]  /*0bb0*/  RET.REL.NODEC R14 `(solve_upper_double) ;  /* 0xfffffff40e107950 */ /* 0x000fec0003c3ffff */
.L_x_12:
[----:B------:R-:W-:-:S00]  /*0bc0*/  BRA `(.L_x_12) ;  /* 0xfffffffc00fc7947 */ /* 0x000fc0000383ffff */
[----:B------:R-:W-:-:S00]  /*0bd0*/  NOP ;  /* 0x0000000000007918 */ /* 0x000fc00000000000 */
        /* <DEDUP_REMOVED lines=10> */
.L_x_76:


//--------------------- .text.solve_upper_float   --------------------------
	.section	.text.solve_upper_float,"ax",@progbits
	.align	128
        .global         solve_upper_float
        .type           solve_upper_float,@function
        .size           solve_upper_float,(.L_x_77 - solve_upper_float)
        .other          solve_upper_float,@"STO_CUDA_ENTRY STV_DEFAULT"
solve_upper_float:
.text.solve_upper_float:
        /* <DEDUP_REMOVED lines=23> */
[----:B-1----:R-:W-:-:S05]  /*0170*/  IMAD.WIDE.U32 R8, R6, 0x4, R10 ;  /* 0x0000000406087825 */ /* 0x002fca00078e000a */
[----:B------:R-:W0:Y:S01]  /*0180*/  LDG.E R0, desc[UR6][R8.64] ;  /* 0x0000000608007981 */ /* 0x000e22000c1e1900 */
[----:B------:R-:W-:-:S04]  /*0190*/  VIADD R3, R6, 0x1 ;  /* 0x0000000106037836 */ /* 0x000fc80000000000 */
[----:B------:R-:W-:-:S06]  /*01a0*/  IMAD.WIDE.U32 R10, R3, 0x4, R10 ;  /* 0x00000004030a7825 */ /* 0x000fcc00078e000a */
[----:B------:R-:W3:Y:S01]  /*01b0*/  LDG.E R10, desc[UR6][R10.64] ;  /* 0x000000060a0a7981 */ /* 0x000ee2000c1e1900 */
[----:B--2---:R-:W-:-:S05]  /*01c0*/  IMAD.WIDE.U32 R4, R6, 0x4, R4 ;  /* 0x0000000406047825 */ /* 0x004fca00078e0004 */
[----:B------:R1:W5:Y:S01]  /*01d0*/  LDG.E.STRONG.SYS R3, desc[UR6][R4.64] ;  /* 0x0000000604037981 */ /* 0x000362000c1f5900 */
[----:B0-----:R-:W-:-:S05]  /*01e0*/  IMAD.WIDE.U32 R12, R0, 0x4, R12 ;  /* 0x00000004000c7825 */ /* 0x001fca00078e000c */
[----:B------:R1:W5:Y:S01]  /*01f0*/  LDG.E R7, desc[UR6][R12.64] ;  /* 0x000000060c077981 */ /* 0x000362000c1e1900 */
[----:B---3--:R-:W-:-:S05]  /*0200*/  VIADD R15, R10, 0xffffffff ;  /* 0xffffffff0a0f7836 */ /* 0x008fca0000000000 */
[----:B------:R-:W-:Y:S01]  /*0210*/  ISETP.GT.U32.AND P0, PT, R15, R0, PT ;  /* 0x000000000f00720c */ /* 0x000fe20003f04070 */
[----:B------:R-:W-:-:S12]  /*0220*/  BSSY B0, `(.L_x_13) ;  /* 0x0000019000007945 */ /* 0x000fd80003800000 */
[----:B-1----:R-:W-:Y:S05]  /*0230*/  @!P0 BRA `(.L_x_14) ;  /* 0x00000000005c8947 */ /* 0x002fea0003800000 */
.L_x_17:
        /* <DEDUP_REMOVED lines=8> */
.L_x_16:
[----:B------:R-:W2:Y:S01]  /*02c0*/  LDG.E.U8.STRONG.SYS R8, desc[UR6][R10.64] ;  /* 0x000000060a087981 */ /* 0x000ea2000c1f5100 */
[----:B------:R-:W-:Y:S05]  /*02d0*/  YIELD ;  /* 0x0000000000007946 */ /* 0x000fea0003800000 */
[----:B--2---:R-:W-:-:S13]  /*02e0*/  ISETP.NE.AND P0, PT, R8, RZ, PT ;  /* 0x000000ff0800720c */ /* 0x004fda0003f05270 */
[----:B------:R-:W-:Y:S05]  /*02f0*/  @!P0 BRA `(.L_x_16) ;  /* 0xfffffffc00f08947 */ /* 0x000fea000383ffff */
[----:B------:R-:W-:Y:S05]  /*0300*/  BSYNC B1 ;  /* 0x0000000000017941 */ /* 0x000fea0003800000 */
.L_x_15:
[----:B------:R-:W0:Y:S08]  /*0310*/  LDC.64 R10, c[0x0][0x3b0] ;  /* 0x0000ec00ff0a7b82 */ /* 0x000e300000000a00 */
[----:B------:R-:W1:Y:S01]  /*0320*/  LDC.64 R8, c[0x0][0x3a8] ;  /* 0x0000ea00ff087b82 */ /* 0x000e620000000a00 */
[----:B0-----:R-:W-:-:S06]  /*0330*/  IMAD.WIDE.U32 R10, R13, 0x4, R10 ;  /* 0x000000040d0a7825 */ /* 0x001fcc00078e000a */
[----:B------:R-:W2:Y:S01]  /*0340*/  LDG.E.STRONG.SYS R10, desc[UR6][R10.64] ;  /* 0x000000060a0a7981 */ /* 0x000ea2000c1f5900 */
[----:B-1----:R-:W-:-:S06]  /*0350*/  IMAD.WIDE.U32 R8, R15, 0x4, R8 ;  /* 0x000000040f087825 */ /* 0x002fcc00078e0008 */
[----:B------:R-:W2:Y:S01]  /*0360*/  LDG.E R8, desc[UR6][R8.64] ;  /* 0x0000000608087981 */ /* 0x000ea2000c1e1900 */
[----:B------:R-:W-:-:S05]  /*0370*/  VIADD R15, R15, 0xffffffff ;  /* 0xffffffff0f0f7836 */ /* 0x000fca0000000000 */
[----:B------:R-:W-:Y:S01]  /*0380*/  ISETP.GT.U32.AND P0, PT, R15, R0, PT ;  /* 0x000000000f00720c */ /* 0x000fe20003f04070 */
[----:B--2--5:R-:W-:-:S12]  /*0390*/  FFMA R3, -R8, R10, R3 ;  /* 0x0000000a08037223 */ /* 0x024fd80000000103 */
[----:B------:R-:W-:Y:S05]  /*03a0*/  @P0 BRA `(.L_x_17) ;  /* 0xfffffffc00a40947 */ /* 0x000fea000383ffff */
.L_x_14:
[----:B------:R-:W-:Y:S05]  /*03b0*/  BSYNC B0 ;  /* 0x0000000000007941 */ /* 0x000fea0003800000 */
.L_x_13:
[----:B-----5:R-:W0:Y:S01]  /*03c0*/  MUFU.RCP R0, R7 ;  /* 0x0000000700007308 */ /* 0x020e220000001000 */
[----:B------:R-:W-:Y:S07]  /*03d0*/  BSSY.RECONVERGENT B0, `(.L_x_18) ;  /* 0x000000b000007945 */ /* 0x000fee0003800200 */
[----:B------:R-:W1:Y:S01]  /*03e0*/  FCHK P0, R3, R7 ;  /* 0x0000000703007302 */ /* 0x000e620000000000 */
[----:B0-----:R-:W-:-:S04]  /*03f0*/  FFMA R9, -R7, R0, 1 ;  /* 0x3f80000007097423 */ /* 0x001fc80000000100 */
[----:B------:R-:W-:-:S04]  /*0400*/  FFMA R0, R0, R9, R0 ;  /* 0x0000000900007223 */ /* 0x000fc80000000000 */
[----:B------:R-:W-:-:S04]  /*0410*/  FFMA R8, R0, R3, RZ ;  /* 0x0000000300087223 */ /* 0x000fc800000000ff */
[----:B------:R-:W-:-:S04]  /*0420*/  FFMA R9, -R7, R8, R3 ;  /* 0x0000000807097223 */ /* 0x000fc80000000103 */
[----:B------:R-:W-:Y:S01]  /*0430*/  FFMA R9, R0, R9, R8 ;  /* 0x0000000900097223 */ /* 0x000fe20000000008 */
[----:B-1----:R-:W-:Y:S06]  /*0440*/  @!P0 BRA `(.L_x_19) ;  /* 0x00000000000c8947 */ /* 0x002fec0003800000 */
[----:B------:R-:W-:-:S07]  /*0450*/  MOV R8, 0x470 ;  /* 0x0000047000087802 */ /* 0x000fce0000000f00 */
[----:B------:R-:W-:Y:S05]  /*0460*/  CALL.REL.NOINC `($__internal_1_$__cuda_sm3x_div_rn_noftz_f32_slowpath) ;  /* 0x00000000003c7944 */ /* 0x000fea0003c00000 */
[----:B------:R-:W-:-:S07]  /*0470*/  IMAD.MOV.U32 R9, RZ, RZ, R0 ;  /* 0x000000ffff097224 */ /* 0x000fce00078e0000 */
.L_x_19:
[----:B------:R-:W-:Y:S05]  /*0480*/  BSYNC.RECONVERGENT B0 ;  /* 0x0000000000007941 */ /* 0x000fea0003800200 */
.L_x_18:
[----:B------:R-:W0:Y:S01]  /*0490*/  LDCU UR4, c[0x0][0x380] ;  /* 0x00007000ff0477ac */ /* 0x000e220008000800 */
[----:B------:R-:W-:Y:S01]  /*04a0*/  IMAD.MOV.U32 R3, RZ, RZ, 0x1 ;  /* 0x00000001ff037424 */ /* 0x000fe200078e00ff */
[----:B------:R1:W-:Y:S01]  /*04b0*/  STG.E.STRONG.SYS desc[UR6][R4.64], R9 ;  /* 0x0000000904007986 */ /* 0x0003e2000c115906 */
[----:B------:R-:W2:Y:S01]  /*04c0*/  LDCU.64 UR8, c[0x0][0x390] ;  /* 0x00007200ff0877ac */ /* 0x000ea20008000a00 */
[----:B0-----:R-:W-:Y:S01]  /*04d0*/  UIADD3 UR4, UPT, UPT, UR4, -0x1, URZ ;  /* 0xffffffff04047890 */ /* 0x001fe2000fffe0ff */
[----:B--2---:R-:W-:-:S05]  /*04e0*/  IADD3 R6, P1, PT, R6, UR8, RZ ;  /* 0x0000000806067c10 */ /* 0x004fca000ff3e0ff */
[----:B------:R-:W-:Y:S01]  /*04f0*/  ISETP.NE.AND P0, PT, R2, UR4, PT ;  /* 0x0000000402007c0c */ /* 0x000fe2000bf05270 */
[----:B------:R-:W-:-:S05]  /*0500*/  IMAD.X R7, RZ, RZ, UR9, P1 ;  /* 0x00000009ff077e24 */ /* 0x000fca00088e06ff */
[----:B------:R1:W-:Y:S07]  /*0510*/  STG.E.U8.STRONG.SYS desc[UR6][R6.64], R3 ;  /* 0x0000000306007986 */ /* 0x0003ee000c115106 */
[----:B------:R-:W-:Y:S05]  /*0520*/  @P0 EXIT ;  /* 0x000000000000094d */ /* 0x000fea0003800000 */
[----:B-1----:R-:W0:Y:S02]  /*0530*/  LDC.64 R2, c[0x4][0x8] ;  /* 0x01000200ff027b82 */ /* 0x002e240000000a00 */
[----:B0-----:R-:W-:Y:S01]  /*0540*/  STG.E desc[UR6][R2.64], RZ ;  /* 0x000000ff02007986 */ /* 0x001fe2000c101906 */
[----:B------:R-:W-:Y:S05]  /*0550*/  EXIT ;  /* 0x000000000000794d */ /* 0x000fea0003800000 */
        .weak           $__internal_1_$__cuda_sm3x_div_rn_noftz_f32_slowpath
        .type           $__internal_1_$__cuda_sm3x_div_rn_noftz_f32_slowpath,@function
        .size           $__internal_1_$__cuda_sm3x_div_rn_noftz_f32_slowpath,(.L_x_77 - $__internal_1_$__cuda_sm3x_div_rn_noftz_f32_slowpath)
$__internal_1_$__cuda_sm3x_div_rn_noftz_f32_slowpath:
[----:B------:R-:W-:Y:S01]  /*0560*/  SHF.R.U32.HI R9, RZ, 0x17, R7 ;  /* 0x00000017ff097819 */ /* 0x000fe20000011607 */
[----:B------:R-:W-:Y:S01]  /*0570*/  BSSY.RECONVERGENT B1, `(.L_x_20) ;  /* 0x0000063000017945 */ /* 0x000fe20003800200 */
[----:B------:R-:W-:Y:S02]  /*0580*/  SHF.R.U32.HI R0, RZ, 0x17, R3 ;  /* 0x00000017ff007819 */ /* 0x000fe40000011603 */
[----:B------:R-:W-:Y:S02]  /*0590*/  LOP3.LUT R10, R9, 0xff, RZ, 0xc0, !PT ;  /* 0x000000ff090a7812 */ /* 0x000fe400078ec0ff */
[----:B------:R-:W-:-:S03]  /*05a0*/  LOP3.LUT R14, R0, 0xff, RZ, 0xc0, !PT ;  /* 0x000000ff000e7812 */ /* 0x000fc600078ec0ff */
[----:B------:R-:W-:Y:S02]  /*05b0*/  VIADD R11, R10, 0xffffffff ;  /* 0xffffffff0a0b7836 */ /* 0x000fe40000000000 */
[----:B------:R-:W-:-:S03]  /*05c0*/  VIADD R12, R14, 0xffffffff ;  /* 0xffffffff0e0c7836 */ /* 0x000fc60000000000 */
[----:B------:R-:W-:-:S04]  /*05d0*/  ISETP.GT.U32.AND P0, PT, R11, 0xfd, PT ;  /* 0x000000fd0b00780c */ /* 0x000fc80003f04070 */
[----:B------:R-:W-:-:S13]  /*05e0*/  ISETP.GT.U32.OR P0, PT, R12, 0xfd, P0 ;  /* 0x000000fd0c00780c */ /* 0x000fda0000704470 */
[----:B------:R-:W-:Y:S01]  /*05f0*/  @!P0 IMAD.MOV.U32 R9, RZ, RZ, RZ ;  /* 0x000000ffff098224 */ /* 0x000fe200078e00ff */
[----:B------:R-:W-:Y:S06]  /*0600*/  @!P0 BRA `(.L_x_21) ;  /* 0x0000000000608947 */ /* 0x000fec0003800000 */
[----:B------:R-:W-:Y:S01]  /*0610*/  FSETP.GTU.FTZ.AND P0, PT, |R3|, +INF , PT ;  /* 0x7f8000000300780b */ /* 0x000fe20003f1c200 */
[----:B------:R-:W-:Y:S01]  /*0620*/  IMAD.MOV.U32 R0, RZ, RZ, R7 ;  /* 0x000000ffff007224 */ /* 0x000fe200078e0007 */
[----:B------:R-:W-:-:S04]  /*0630*/  FSETP.GTU.FTZ.AND P1, PT, |R7|, +INF , PT ;  /* 0x7f8000000700780b */ /* 0x000fc80003f3c200 */
[----:B------:R-:W-:-:S13]  /*0640*/  PLOP3.LUT P0, PT, P0, P1, PT, 0xf8, 0x8f ;  /* 0x00000000008f781c */ /* 0x000fda0000703f70 */
[----:B------:R-:W-:Y:S05]  /*0650*/  @P0 BRA `(.L_x_22) ;  /* 0x00000004004c0947 */ /* 0x000fea0003800000 */
[----:B------:R-:W-:-:S13]  /*0660*/  LOP3.LUT P0, RZ, R7, 0x7fffffff, R3, 0xc8, !PT ;  /* 0x7fffffff07ff7812 */ /* 0x000fda000780c803 */
[----:B------:R-:W-:Y:S05]  /*0670*/  @!P0 BRA `(.L_x_23) ;  /* 0x00000004003c8947 */ /* 0x000fea0003800000 */
[C---:B------:R-:W-:Y:S02]  /*0680*/  FSETP.NEU.FTZ.AND P2, PT, |R3|.reuse, +INF , PT ;  /* 0x7f8000000300780b */ /* 0x040fe40003f5d200 */
[----:B------:R-:W-:Y:S02]  /*0690*/  FSETP.NEU.FTZ.AND P1, PT, |R0|, +INF , PT ;  /* 0x7f8000000000780b */ /* 0x000fe40003f3d200 */
[----:B------:R-:W-:-:S11]  /*06a0*/  FSETP.NEU.FTZ.AND P0, PT, |R3|, +INF , PT ;  /* 0x7f8000000300780b */ /* 0x000fd60003f1d200 */
[----:B------:R-:W-:Y:S05]  /*06b0*/  @!P1 BRA !P2, `(.L_x_23) ;  /* 0x00000004002c9947 */ /* 0x000fea0005000000 */
[----:B------:R-:W-:-:S04]  /*06c0*/  LOP3.LUT P2, RZ, R3, 0x7fffffff, RZ, 0xc0, !PT ;  /* 0x7fffffff03ff7812 */ /* 0x000fc8000784c0ff */
[----:B------:R-:W-:-:S13]  /*06d0*/  PLOP3.LUT P1, PT, P1, P2, PT, 0x2f, 0xf2 ;  /* 0x0000000000f2781c */ /* 0x000fda0000f24577 */
[----:B------:R-:W-:Y:S05]  /*06e0*/  @P1 BRA `(.L_x_24) ;  /* 0x0000000400181947 */ /* 0x000fea0003800000 */
[----:B------:R-:W-:-:S04]  /*06f0*/  LOP3.LUT P1, RZ, R7, 0x7fffffff, RZ, 0xc0, !PT ;  /* 0x7fffffff07ff7812 */ /* 0x000fc8000782c0ff */
[----:B------:R-:W-:-:S13]  /*0700*/  PLOP3.LUT P0, PT, P0, P1, PT, 0x2f, 0xf2 ;  /* 0x0000000000f2781c */ /* 0x000fda0000702577 */
[----:B------:R-:W-:Y:S05]  /*0710*/  @P0 BRA `(.L_x_25) ;  /* 0x0000000400000947 */ /* 0x000fea0003800000 */
[----:B------:R-:W-:Y:S02]  /*0720*/  ISETP.GE.AND P0, PT, R12, RZ, PT ;  /* 0x000000ff0c00720c */ /* 0x000fe40003f06270 */
[----:B------:R-:W-:-:S11]  /*0730*/  ISETP.GE.AND P1, PT, R11, RZ, PT ;  /* 0x000000ff0b00720c */ /* 0x000fd60003f26270 */
[----:B------:R-:W-:Y:S02]  /*0740*/  @P0 IMAD.MOV.U32 R9, RZ, RZ, RZ ;  /* 0x000000ffff090224 */ /* 0x000fe400078e00ff */
[----:B------:R-:W-:Y:S01]  /*0750*/  @!P0 FFMA R3, R3, 1.84467440737095516160e+19, RZ ;  /* 0x5f80000003038823 */ /* 0x000fe200000000ff */
[----:B------:R-:W-:Y:S02]  /*0760*/  @!P0 IMAD.MOV.U32 R9, RZ, RZ, -0x40 ;  /* 0xffffffc0ff098424 */ /* 0x000fe400078e00ff */
[----:B------:R-:W-:Y:S02]  /*0770*/  @!P1 FFMA R7, R0, 1.84467440737095516160e+19, RZ ;  /* 0x5f80000000079823 */ /* 0x000fe400000000ff */
[----:B------:R-:W-:-:S07]  /*0780*/  @!P1 VIADD R9, R9, 0x40 ;  /* 0x0000004009099836 */ /* 0x000fce0000000000 */
.L_x_21:
[----:B------:R-:W-:Y:S01]  /*0790*/  LEA R0, R10, 0xc0800000, 0x17 ;  /* 0xc08000000a007811 */ /* 0x000fe200078eb8ff */
[----:B------:R-:W-:Y:S04]  /*07a0*/  BSSY.RECONVERGENT B2, `(.L_x_26) ;  /* 0x0000036000027945 */ /* 0x000fe80003800200 */
[----:B------:R-:W-:Y:S02]  /*07b0*/  IMAD.IADD R11, R7, 0x1, -R0 ;  /* 0x00000001070b7824 */ /* 0x000fe400078e0a00 */
[----:B------:R-:W-:Y:S02]  /*07c0*/  VIADD R7, R14, 0xffffff81 ;  /* 0xffffff810e077836 */ /* 0x000fe40000000000 */
[----:B------:R-:W0:Y:S01]  /*07d0*/  MUFU.RCP R12, R11 ;  /* 0x0000000b000c7308 */ /* 0x000e220000001000 */
[----:B------:R-:W-:Y:S01]  /*07e0*/  FADD.FTZ R13, -R11, -RZ ;  /* 0x800000ff0b0d7221 */ /* 0x000fe20000010100 */
[C---:B------:R-:W-:Y:S01]  /*07f0*/  IMAD R0, R7.reuse, -0x800000, R3 ;  /* 0xff80000007007824 */ /* 0x040fe200078e0203 */
[----:B------:R-:W-:-:S05]  /*0800*/  IADD3 R10, PT, PT, R7, 0x7f, -R10 ;  /* 0x0000007f070a7810 */ /* 0x000fca0007ffe80a */
[----:B------:R-:W-:Y:S02]  /*0810*/  IMAD.IADD R10, R10, 0x1, R9 ;  /* 0x000000010a0a7824 */ /* 0x000fe400078e0209 */
[----:B0-----:R-:W-:-:S04]  /*0820*/  FFMA R15, R12, R13, 1 ;  /* 0x3f8000000c0f7423 */ /* 0x001fc8000000000d */
[----:B------:R-:W-:-:S04]  /*0830*/  FFMA R14, R12, R15, R12 ;  /* 0x0000000f0c0e7223 */ /* 0x000fc8000000000c */
[----:B------:R-:W-:-:S04]  /*0840*/  FFMA R3, R0, R14, RZ ;  /* 0x0000000e00037223 */ /* 0x000fc800000000ff */
[----:B------:R-:W-:-:S04]  /*0850*/  FFMA R12, R13, R3, R0 ;  /* 0x000000030d0c7223 */ /* 0x000fc80000000000 */
[----:B------:R-:W-:-:S04]  /*0860*/  FFMA R15, R14, R12, R3 ;  /* 0x0000000c0e0f7223 */ /* 0x000fc80000000003 */
[----:B------:R-:W-:-:S04]  /*0870*/  FFMA R12, R13, R15, R0 ;  /* 0x0000000f0d0c7223 */ /* 0x000fc80000000000 */
[----:B------:R-:W-:-:S05]  /*0880*/  FFMA R0, R14, R12, R15 ;  /* 0x0000000c0e007223 */ /* 0x000fca000000000f */
[----:B------:R-:W-:-:S04]  /*0890*/  SHF.R.U32.HI R3, RZ, 0x17, R0 ;  /* 0x00000017ff037819 */ /* 0x000fc80000011600 */
[----:B------:R-:W-:-:S05]  /*08a0*/  LOP3.LUT R3, R3, 0xff, RZ, 0xc0, !PT ;  /* 0x000000ff03037812 */ /* 0x000fca00078ec0ff */
[----:B------:R-:W-:-:S04]  /*08b0*/  IMAD.IADD R9, R3, 0x1, R10 ;  /* 0x0000000103097824 */ /* 0x000fc800078e020a */
[----:B------:R-:W-:-:S05]  /*08c0*/  VIADD R3, R9, 0xffffffff ;  /* 0xffffffff09037836 */ /* 0x000fca0000000000 */
[----:B------:R-:W-:-:S13]  /*08d0*/  ISETP.GE.U32.AND P0, PT, R3, 0xfe, PT ;  /* 0x000000fe0300780c */ /* 0x000fda0003f06070 */
[----:B------:R-:W-:Y:S05]  /*08e0*/  @!P0 BRA `(.L_x_27) ;  /* 0x0000000000808947 */ /* 0x000fea0003800000 */
[----:B------:R-:W-:-:S13]  /*08f0*/  ISETP.GT.AND P0, PT, R9, 0xfe, PT ;  /* 0x000000fe0900780c */ /* 0x000fda0003f04270 */
[----:B------:R-:W-:Y:S05]  /*0900*/  @P0 BRA `(.L_x_28) ;  /* 0x00000000006c0947 */ /* 0x000fea0003800000 */
[----:B------:R-:W-:-:S13]  /*0910*/  ISETP.GE.AND P0, PT, R9, 0x1, PT ;  /* 0x000000010900780c */ /* 0x000fda0003f06270 */
[----:B------:R-:W-:Y:S05]  /*0920*/  @P0 BRA `(.L_x_29) ;  /* 0x0000000000740947 */ /* 0x000fea0003800000 */
[----:B------:R-:W-:Y:S02]  /*0930*/  ISETP.GE.AND P0, PT, R9, -0x18, PT ;  /* 0xffffffe80900780c */ /* 0x000fe40003f06270 */
[----:B------:R-:W-:-:S11]  /*0940*/  LOP3.LUT R0, R0, 0x80000000, RZ, 0xc0, !PT ;  /* 0x8000000000007812 */ /* 0x000fd600078ec0ff */
[----:B------:R-:W-:Y:S05]  /*0950*/  @!P0 BRA `(.L_x_29) ;  /* 0x0000000000688947 */ /* 0x000fea0003800000 */
[CCC-:B------:R-:W-:Y:S01]  /*0960*/  FFMA.RZ R3, R14.reuse, R12.reuse, R15.reuse ;  /* 0x0000000c0e037223 */ /* 0x1c0fe2000000c00f */
[CCC-:B------:R-:W-:Y:S01]  /*0970*/  FFMA.RM R10, R14.reuse, R12.reuse, R15.reuse ;  /* 0x0000000c0e0a7223 */ /* 0x1c0fe2000000400f */
[C---:B------:R-:W-:Y:S02]  /*0980*/  ISETP.NE.AND P2, PT, R9.reuse, RZ, PT ;  /* 0x000000ff0900720c */ /* 0x040fe40003f45270 */
[----:B------:R-:W-:Y:S02]  /*0990*/  ISETP.NE.AND P1, PT, R9, RZ, PT ;  /* 0x000000ff0900720c */ /* 0x000fe40003f25270 */
[----:B------:R-:W-:Y:S01]  /*09a0*/  LOP3.LUT R7, R3, 0x7fffff, RZ, 0xc0, !PT ;  /* 0x007fffff03077812 */ /* 0x000fe200078ec0ff */
[----:B------:R-:W-:Y:S01]  /*09b0*/  FFMA.RP R3, R14, R12, R15 ;  /* 0x0000000c0e037223 */ /* 0x000fe2000000800f */
[----:B------:R-:W-:Y:S02]  /*09c0*/  VIADD R12, R9, 0x20 ;  /* 0x00000020090c7836 */ /* 0x000fe40000000000 */
[----:B------:R-:W-:Y:S01]  /*09d0*/  LOP3.LUT R7, R7, 0x800000, RZ, 0xfc, !PT ;  /* 0x0080000007077812 */ /* 0x000fe200078efcff */
[----:B------:R-:W-:Y:S01]  /*09e0*/  IMAD.MOV R9, RZ, RZ, -R9 ;  /* 0x000000ffff097224 */ /* 0x000fe200078e0a09 */
[----:B------:R-:W-:-:S02]  /*09f0*/  FSETP.NEU.FTZ.AND P0, PT, R3, R10, PT ;  /* 0x0000000a0300720b */ /* 0x000fc40003f1d000 */
[----:B------:R-:W-:Y:S02]  /*0a00*/  SHF.L.U32 R12, R7, R12, RZ ;  /* 0x0000000c070c7219 */ /* 0x000fe400000006ff */
[----:B------:R-:W-:Y:S02]  /*0a10*/  SEL R10, R9, RZ, P2 ;  /* 0x000000ff090a7207 */ /* 0x000fe40001000000 */
[----:B------:R-:W-:Y:S02]  /*0a20*/  ISETP.NE.AND P1, PT, R12, RZ, P1 ;  /* 0x000000ff0c00720c */ /* 0x000fe40000f25270 */
[----:B------:R-:W-:Y:S02]  /*0a30*/  SHF.R.U32.HI R10, RZ, R10, R7 ;  /* 0x0000000aff0a7219 */ /* 0x000fe40000011607 */
[----:B------:R-:W-:Y:S02]  /*0a40*/  PLOP3.LUT P0, PT, P0, P1, PT, 0xf8, 0x8f ;  /* 0x00000000008f781c */ /* 0x000fe40000703f70 */
[----:B------:R-:W-:-:S02]  /*0a50*/  SHF.R.U32.HI R12, RZ, 0x1, R10 ;  /* 0x00000001ff0c7819 */ /* 0x000fc4000001160a */
[----:B------:R-:W-:-:S04]  /*0a60*/  SEL R3, RZ, 0x1, !P0 ;  /* 0x00000001ff037807 */ /* 0x000fc80004000000 */
[----:B------:R-:W-:-:S04]  /*0a70*/  LOP3.LUT R3, R3, 0x1, R12, 0xf8, !PT ;  /* 0x0000000103037812 */ /* 0x000fc800078ef80c */
[----:B------:R-:W-:-:S05]  /*0a80*/  LOP3.LUT R3, R3, R10, RZ, 0xc0, !PT ;  /* 0x0000000a03037212 */ /* 0x000fca00078ec0ff */
[----:B------:R-:W-:-:S05]  /*0a90*/  IMAD.IADD R3, R12, 0x1, R3 ;  /* 0x000000010c037824 */ /* 0x000fca00078e0203 */
[----:B------:R-:W-:Y:S01]  /*0aa0*/  LOP3.LUT R0, R3, R0, RZ, 0xfc, !PT ;  /* 0x0000000003007212 */ /* 0x000fe200078efcff */
[----:B------:R-:W-:Y:S06]  /*0ab0*/  BRA `(.L_x_29) ;  /* 0x0000000000107947 */ /* 0x000fec0003800000 */
.L_x_28:
[----:B------:R-:W-:-:S04]  /*0ac0*/  LOP3.LUT R0, R0, 0x80000000, RZ, 0xc0, !PT ;  /* 0x8000000000007812 */ /* 0x000fc800078ec0ff */
[----:B------:R-:W-:Y:S01]  /*0ad0*/  LOP3.LUT R0, R0, 0x7f800000, RZ, 0xfc, !PT ;  /* 0x7f80000000007812 */ /* 0x000fe200078efcff */
[----:B------:R-:W-:Y:S06]  /*0ae0*/  BRA `(.L_x_29) ;  /* 0x0000000000047947 */ /* 0x000fec0003800000 */
.L_x_27:
[----:B------:R-:W-:-:S07]  /*0af0*/  IMAD R0, R10, 0x800000, R0 ;  /* 0x008000000a007824 */ /* 0x000fce00078e0200 */
.L_x_29:
[----:B------:R-:W-:Y:S05]  /*0b00*/  BSYNC.RECONVERGENT B2 ;  /* 0x0000000000027941 */ /* 0x000fea0003800200 */
.L_x_26:
[----:B------:R-:W-:Y:S05]  /*0b10*/  BRA `(.L_x_30) ;  /* 0x0000000000207947 */ /* 0x000fea0003800000 */
.L_x_25:
[----:B------:R-:W-:-:S04]  /*0b20*/  LOP3.LUT R0, R7, 0x80000000, R3, 0x48, !PT ;  /* 0x8000000007007812 */ /* 0x000fc800078e4803 */
[----:B------:R-:W-:Y:S01]  /*0b30*/  LOP3.LUT R0, R0, 0x7f800000, RZ, 0xfc, !PT ;  /* 0x7f80000000007812 */ /* 0x000fe200078efcff */
[----:B------:R-:W-:Y:S06]  /*0b40*/  BRA `(.L_x_30) ;  /* 0x0000000000147947 */ /* 0x000fec0003800000 */
.L_x_24:
[----:B------:R-:W-:Y:S01]  /*0b50*/  LOP3.LUT R0, R7, 0x80000000, R3, 0x48, !PT ;  /* 0x8000000007007812 */ /* 0x000fe200078e4803 */
[----:B------:R-:W-:Y:S06]  /*0b60*/  BRA `(.L_x_30) ;  /* 0x00000000000c7947 */ /* 0x000fec0003800000 */
.L_x_23:
[----:B------:R-:W0:Y:S01]  /*0b70*/  MUFU.RSQ R0, -QNAN ;  /* 0xffc0000000007908 */ /* 0x000e220000001400 */
[----:B------:R-:W-:Y:S05]  /*0b80*/  BRA `(.L_x_30) ;  /* 0x0000000000047947 */ /* 0x000fea0003800000 */
.L_x_22:
[----:B------:R-:W-:-:S07]  /*0b90*/  FADD.FTZ R0, R3, R0 ;  /* 0x0000000003007221 */ /* 0x000fce0000010000 */
.L_x_30:
[----:B------:R-:W-:Y:S05]  /*0ba0*/  BSYNC.RECONVERGENT B1 ;  /* 0x0000000000017941 */ /* 0x000fea0003800200 */
.L_x_20:
[----:B------:R-:W-:-:S04]  /*0bb0*/  IMAD.MOV.U32 R9, RZ, RZ, 0x0 ;  /* 0x00000000ff097424 */ /* 0x000fc800078e00ff */
[----:B0-----:R-:W-:Y:S05]  /*0bc0*/  RET.REL.NODEC R8 `(solve_upper_float) ;  /* 0xfffffff4080c7950 */ /* 0x001fea0003c3ffff */
.L_x_31:
        /* <DEDUP_REMOVED lines=11> */
.L_x_77:


//--------------------- .text.solve_lower_double  --------------------------
	.section	.text.solve_lower_double,"ax",@progbits
	.align	128
        .global         solve_lower_double
        .type           solve_lower_double,@function
        .size           solve_lower_double,(.L_x_78 - solve_lower_double)
        .other          solve_lower_double,@"STO_CUDA_ENTRY STV_DEFAULT"
solve_lower_double:
.text.solve_lower_double:
        /* <DEDUP_REMOVED lines=22> */
[----:B------:R-:W3:Y:S02]  /*0160*/  LDG.E R0, desc[UR6][R6.64] ;  /* 0x0000000606007981 */ /* 0x000ee4000c1e1900 */
[----:B---3--:R-:W-:-:S04]  /*0170*/  VIADD R15, R0, 0x1 ;  /* 0x00000001000f7836 */ /* 0x008fc80000000000 */
[----:B-1----:R-:W-:-:S05]  /*0180*/  IMAD.WIDE.U32 R14, R15, 0x4, R10 ;  /* 0x000000040f0e7825 */ /* 0x002fca00078e000a */
[----:B------:R-:W3:Y:S01]  /*0190*/  LDG.E R2, desc[UR6][R14.64] ;  /* 0x000000060e027981 */ /* 0x000ee2000c1e1900 */
[----:B------:R-:W-:-:S05]  /*01a0*/  IMAD.WIDE.U32 R10, R0, 0x4, R10 ;  /* 0x00000004000a7825 */ /* 0x000fca00078e000a */
[----:B------:R-:W4:Y:S01]  /*01b0*/  LDG.E R3, desc[UR6][R10.64] ;  /* 0x000000060a037981 */ /* 0x000f22000c1e1900 */
[----:B0-----:R-:W-:-:S05]  /*01c0*/  IMAD.WIDE.U32 R4, R0, 0x8, R4 ;  /* 0x0000000800047825 */ /* 0x001fca00078e0004 */
[----:B------:R0:W5:Y:S01]  /*01d0*/  LDG.E.64.STRONG.SYS R6, desc[UR6][R4.64] ;  /* 0x0000000604067981 */ /* 0x000162000c1f5b00 */
[----:B---3--:R-:W-:-:S04]  /*01e0*/  VIADD R2, R2, 0xffffffff ;  /* 0xffffffff02027836 */ /* 0x008fc80000000000 */
[----:B--2---:R-:W-:-:S06]  /*01f0*/  IMAD.WIDE.U32 R8, R2, 0x8, R8 ;  /* 0x0000000802087825 */ /* 0x004fcc00078e0008 */
[----:B------:R-:W5:Y:S01]  /*0200*/  LDG.E.64 R8, desc[UR6][R8.64] ;  /* 0x0000000608087981 */ /* 0x000f62000c1e1b00 */
[----:B----4-:R-:W-:Y:S01]  /*0210*/  ISETP.GE.U32.AND P0, PT, R3, R2, PT ;  /* 0x000000020300720c */ /* 0x010fe20003f06070 */
[----:B------:R-:W-:-:S12]  /*0220*/  BSSY B0, `(.L_x_32) ;  /* 0x0000019000007945 */ /* 0x000fd80003800000 */
[----:B0-----:R-:W-:Y:S05]  /*0230*/  @P0 BRA `(.L_x_33) ;  /* 0x00000000005c0947 */ /* 0x001fea0003800000 */
.L_x_36:
        /* <DEDUP_REMOVED lines=8> */
.L_x_35:
[----:B------:R-:W2:Y:S01]  /*02c0*/  LDG.E.U8.STRONG.SYS R10, desc[UR6][R14.64] ;  /* 0x000000060e0a7981 */ /* 0x000ea2000c1f5100 */
[----:B------:R-:W-:Y:S05]  /*02d0*/  YIELD ;  /* 0x0000000000007946 */ /* 0x000fea0003800000 */
[----:B--2---:R-:W-:-:S13]  /*02e0*/  ISETP.NE.AND P0, PT, R10, RZ, PT ;  /* 0x000000ff0a00720c */ /* 0x004fda0003f05270 */
[----:B------:R-:W-:Y:S05]  /*02f0*/  @!P0 BRA `(.L_x_35) ;  /* 0xfffffffc00f08947 */ /* 0x000fea000383ffff */
[----:B------:R-:W-:Y:S05]  /*0300*/  BSYNC B1 ;  /* 0x0000000000017941 */ /* 0x000fea0003800000 */
.L_x_34:
[----:B------:R-:W0:Y:S08]  /*0310*/  LDC.64 R14, c[0x0][0x3b0] ;  /* 0x0000ec00ff0e7b82 */ /* 0x000e300000000a00 */
[----:B------:R-:W1:Y:S01]  /*0320*/  LDC.64 R10, c[0x0][0x3a8] ;  /* 0x0000ea00ff0a7b82 */ /* 0x000e620000000a00 */
[----:B0-----:R-:W-:-:S06]  /*0330*/  IMAD.WIDE.U32 R14, R13, 0x8, R14 ;  /* 0x000000080d0e7825 */ /* 0x001fcc00078e000e */
[----:B------:R-:W2:Y:S01]  /*0340*/  LDG.E.64.STRONG.SYS R14, desc[UR6][R14.64] ;  /* 0x000000060e0e7981 */ /* 0x000ea2000c1f5b00 */
[----:B-1----:R-:W-:-:S06]  /*0350*/  IMAD.WIDE.U32 R10, R3, 0x8, R10 ;  /* 0x00000008030a7825 */ /* 0x002fcc00078e000a */
[----:B------:R-:W2:Y:S01]  /*0360*/  LDG.E.64 R10, desc[UR6][R10.64] ;  /* 0x000000060a0a7981 */ /* 0x000ea2000c1e1b00 */
[----:B------:R-:W-:-:S05]  /*0370*/  VIADD R3, R3, 0x1 ;  /* 0x0000000103037836 */ /* 0x000fca0000000000 */
[----:B------:R-:W-:Y:S01]  /*0380*/  ISETP.NE.AND P0, PT, R3, R2, PT ;  /* 0x000000020300720c */ /* 0x000fe20003f05270 */
[----:B--2--5:R-:W-:-:S12]  /*0390*/  DFMA R6, -R10, R14, R6 ;  /* 0x0000000e0a06722b */ /* 0x024fd80000000106 */
[----:B------:R-:W-:Y:S05]  /*03a0*/  @P0 BRA `(.L_x_36) ;  /* 0xfffffffc00a40947 */ /* 0x000fea000383ffff */
.L_x_33:
[----:B------:R-:W-:Y:S05]  /*03b0*/  BSYNC B0 ;  /* 0x0000000000007941 */ /* 0x000fea0003800000 */
.L_x_32:
        /* <DEDUP_REMOVED lines=18> */
[----:B------:R-:W-:Y:S05]  /*04e0*/  CALL.REL.NOINC `($__internal_2_$__cuda_sm20_div_rn_f64_full) ;  /* 0x0000000000387944 */ /* 0x000fea0003c00000 */
.L_x_38:
[----:B------:R-:W-:Y:S05]  /*04f0*/  BSYNC.RECONVERGENT B0 ;  /* 0x0000000000007941 */ /* 0x000fea0003800200 */
.L_x_37:
        /* <DEDUP_REMOVED lines=13> */
        .weak           $__internal_2_$__cuda_sm20_div_rn_f64_full
        .type           $__internal_2_$__cuda_sm20_div_rn_f64_full,@function
        .size           $__internal_2_$__cuda_sm20_div_rn_f64_full,(.L_x_78 - $__internal_2_$__cuda_sm20_div_rn_f64_full)
$__internal_2_$__cuda_sm20_div_rn_f64_full:
        /* <DEDUP_REMOVED lines=69> */
.L_x_40:
        /* <DEDUP_REMOVED lines=16> */
.L_x_43:
[----:B------:R-:W-:Y:S01]  /*0b20*/  LOP3.LUT R19, R11, 0x80000, RZ, 0xfc, !PT ;  /* 0x000800000b137812 */ /* 0x000fe200078efcff */
[----:B------:R-:W-:Y:S01]  /*0b30*/  IMAD.MOV.U32 R18, RZ, RZ, R10 ;  /* 0x000000ffff127224 */ /* 0x000fe200078e000a */
[----:B------:R-:W-:Y:S06]  /*0b40*/  BRA `(.L_x_41) ;  /* 0x0000000000087947 */ /* 0x000fec0003800000 */
.L_x_42:
[----:B------:R-:W-:Y:S01]  /*0b50*/  LOP3.LUT R19, R3, 0x80000, RZ, 0xfc, !PT ;  /* 0x0008000003137812 */ /* 0x000fe200078efcff */
[----:B------:R-:W-:-:S07]  /*0b60*/  IMAD.MOV.U32 R18, RZ, RZ, R2 ;  /* 0x000000ffff127224 */ /* 0x000fce00078e0002 */
.L_x_41:
[----:B------:R-:W-:Y:S05]  /*0b70*/  BSYNC.RECONVERGENT B1 ;  /* 0x0000000000017941 */ /* 0x000fea0003800200 */
.L_x_39:
[----:B------:R-:W-:Y:S02]  /*0b80*/  IMAD.MOV.U32 R15, RZ, RZ, 0x0 ;  /* 0x00000000ff0f7424 */ /* 0x000fe400078e00ff */
[----:B------:R-:W-:Y:S02]  /*0b90*/  IMAD.MOV.U32 R2, RZ, RZ, R18 ;  /* 0x000000ffff027224 */ /* 0x000fe400078e0012 */
[----:B------:R-:W-:Y:S01]  /*0ba0*/  IMAD.MOV.U32 R3, RZ, RZ, R19 ;  /* 0x000000ffff037224 */ /* 0x000fe200078e0013 */
[----:B------:R-:W-:Y:S06]  /*0bb0*/  RET.REL.NODEC R14 `(solve_lower_double) ;  /* 0xfffffff40e107950 */ /* 0x000fec0003c3ffff */
.L_x_44:
        /* <DEDUP_REMOVED lines=12> */
.L_x_78:


//--------------------- .text.solve_lower_float   --------------------------
	.section	.text.solve_lower_float,"ax",@progbits
	.align	128
        .global         solve_lower_float
        .type           solve_lower_float,@function
        .size           solve_lower_float,(.L_x_79 - solve_lower_float)
        .other          solve_lower_float,@"STO_CUDA_ENTRY STV_DEFAULT"
solve_lower_float:
.text.solve_lower_float:
        /* <DEDUP_REMOVED lines=26> */
[----:B------:R-:W-:-:S06]  /*01a0*/  IMAD.WIDE.U32 R8, R6, 0x4, R8 ;  /* 0x0000000406087825 */ /* 0x000fcc00078e0008 */
[----:B------:R-:W4:Y:S01]  /*01b0*/  LDG.E R9, desc[UR6][R8.64] ;  /* 0x0000000608097981 */ /* 0x000f22000c1e1900 */
[----:B--2---:R-:W-:-:S05]  /*01c0*/  IMAD.WIDE.U32 R4, R6, 0x4, R4 ;  /* 0x0000000406047825 */ /* 0x004fca00078e0004 */
[----:B------:R1:W5:Y:S01]  /*01d0*/  LDG.E.STRONG.SYS R3, desc[UR6][R4.64] ;  /* 0x0000000604037981 */ /* 0x000362000c1f5900 */
[----:B---3--:R-:W-:-:S04]  /*01e0*/  VIADD R0, R0, 0xffffffff ;  /* 0xffffffff00007836 */ /* 0x008fc80000000000 */
[----:B0-----:R-:W-:-:S05]  /*01f0*/  IMAD.WIDE.U32 R12, R0, 0x4, R12 ;  /* 0x00000004000c7825 */ /* 0x001fca00078e000c */
[----:B------:R1:W5:Y:S01]  /*0200*/  LDG.E R7, desc[UR6][R12.64] ;  /* 0x000000060c077981 */ /* 0x000362000c1e1900 */
[----:B----4-:R-:W-:Y:S01]  /*0210*/  ISETP.GE.U32.AND P0, PT, R9, R0, PT ;  /* 0x000000000900720c */ /* 0x010fe20003f06070 */
[----:B------:R-:W-:-:S12]  /*0220*/  BSSY B0, `(.L_x_45) ;  /* 0x000001a000007945 */ /* 0x000fd80003800000 */
[----:B-1----:R-:W-:Y:S05]  /*0230*/  @P0 BRA `(.L_x_46) ;  /* 0x0000000000600947 */ /* 0x002fea0003800000 */
[----:B------:R-:W-:-:S07]  /*0240*/  IMAD.MOV.U32 R13, RZ, RZ, R9 ;  /* 0x000000ffff0d7224 */ /* 0x000fce00078e0009 */
.L_x_49:
        /* <DEDUP_REMOVED lines=8> */
.L_x_48:
[----:B------:R-:W2:Y:S01]  /*02d0*/  LDG.E.U8.STRONG.SYS R8, desc[UR6][R10.64] ;  /* 0x000000060a087981 */ /* 0x000ea2000c1f5100 */
[----:B------:R-:W-:Y:S05]  /*02e0*/  YIELD ;  /* 0x0000000000007946 */ /* 0x000fea0003800000 */
[----:B--2---:R-:W-:-:S13]  /*02f0*/  ISETP.NE.AND P0, PT, R8, RZ, PT ;  /* 0x000000ff0800720c */ /* 0x004fda0003f05270 */
[----:B------:R-:W-:Y:S05]  /*0300*/  @!P0 BRA `(.L_x_48) ;  /* 0xfffffffc00f08947 */ /* 0x000fea000383ffff */
[----:B------:R-:W-:Y:S05]  /*0310*/  BSYNC B1 ;  /* 0x0000000000017941 */ /* 0x000fea0003800000 */
.L_x_47:
[----:B------:R-:W0:Y:S08]  /*0320*/  LDC.64 R10, c[0x0][0x3b0] ;  /* 0x0000ec00ff0a7b82 */ /* 0x000e300000000a00 */
[----:B------:R-:W1:Y:S01]  /*0330*/  LDC.64 R8, c[0x0][0x3a8] ;  /* 0x0000ea00ff087b82 */ /* 0x000e620000000a00 */
[----:B0-----:R-:W-:-:S06]  /*0340*/  IMAD.WIDE.U32 R10, R15, 0x4, R10 ;  /* 0x000000040f0a7825 */ /* 0x001fcc00078e000a */
[----:B------:R-:W2:Y:S01]  /*0350*/  LDG.E.STRONG.SYS R10, desc[UR6][R10.64] ;  /* 0x000000060a0a7981 */ /* 0x000ea2000c1f5900 */
[----:B-1----:R-:W-:-:S06]  /*0360*/  IMAD.WIDE.U32 R8, R13, 0x4, R8 ;  /* 0x000000040d087825 */ /* 0x002fcc00078e0008 */
[----:B------:R-:W2:Y:S01]  /*0370*/  LDG.E R8, desc[UR6][R8.64] ;  /* 0x0000000608087981 */ /* 0x000ea2000c1e1900 */
[----:B------:R-:W-:-:S05]  /*0380*/  VIADD R13, R13, 0x1 ;  /* 0x000000010d0d7836 */ /* 0x000fca0000000000 */
[----:B------:R-:W-:Y:S01]  /*0390*/  ISETP.NE.AND P0, PT, R13, R0, PT ;  /* 0x000000000d00720c */ /* 0x000fe20003f05270 */
[----:B--2--5:R-:W-:-:S12]  /*03a0*/  FFMA R3, -R8, R10, R3 ;  /* 0x0000000a08037223 */ /* 0x024fd80000000103 */
[----:B------:R-:W-:Y:S05]  /*03b0*/  @P0 BRA `(.L_x_49) ;  /* 0xfffffffc00a40947 */ /* 0x000fea000383ffff */
.L_x_46:
[----:B------:R-:W-:Y:S05]  /*03c0*/  BSYNC B0 ;  /* 0x0000000000007941 */ /* 0x000fea0003800000 */
.L_x_45:
        /* <DEDUP_REMOVED lines=10> */
[----:B------:R-:W-:Y:S05]  /*0470*/  CALL.REL.NOINC `($__internal_3_$__cuda_sm3x_div_rn_noftz_f32_slowpath) ;  /* 0x00000000003c7944 */ /* 0x000fea0003c00000 */
[----:B------:R-:W-:-:S07]  /*0480*/  IMAD.MOV.U32 R9, RZ, RZ, R0 ;  /* 0x000000ffff097224 */ /* 0x000fce00078e0000 */
.L_x_51:
[----:B------:R-:W-:Y:S05]  /*0490*/  BSYNC.RECONVERGENT B0 ;  /* 0x0000000000007941 */ /* 0x000fea0003800200 */
.L_x_50:
        /* <DEDUP_REMOVED lines=13> */
        .weak           $__internal_3_$__cuda_sm3x_div_rn_noftz_f32_slowpath
        .type           $__internal_3_$__cuda_sm3x_div_rn_noftz_f32_slowpath,@function
        .size           $__internal_3_$__cuda_sm3x_div_rn_noftz_f32_slowpath,(.L_x_79 - $__internal_3_$__cuda_sm3x_div_rn_noftz_f32_slowpath)
$__internal_3_$__cuda_sm3x_div_rn_noftz_f32_slowpath:
        /* <DEDUP_REMOVED lines=35> */
.L_x_53:
        /* <DEDUP_REMOVED lines=51> */
.L_x_60:
[----:B------:R-:W-:-:S04]  /*0ad0*/  LOP3.LUT R0, R0, 0x80000000, RZ, 0xc0, !PT ;  /* 0x8000000000007812 */ /* 0x000fc800078ec0ff */
[----:B------:R-:W-:Y:S01]  /*0ae0*/  LOP3.LUT R0, R0, 0x7f800000, RZ, 0xfc, !PT ;  /* 0x7f80000000007812 */ /* 0x000fe200078efcff */
[----:B------:R-:W-:Y:S06]  /*0af0*/  BRA `(.L_x_61) ;  /* 0x0000000000047947 */ /* 0x000fec0003800000 */
.L_x_59:
[----:B------:R-:W-:-:S07]  /*0b00*/  IMAD R0, R10, 0x800000, R0 ;  /* 0x008000000a007824 */ /* 0x000fce00078e0200 */
.L_x_61:
[----:B------:R-:W-:Y:S05]  /*0b10*/  BSYNC.RECONVERGENT B2 ;  /* 0x0000000000027941 */ /* 0x000fea0003800200 */
.L_x_58:
[----:B------:R-:W-:Y:S05]  /*0b20*/  BRA `(.L_x_62) ;  /* 0x0000000000207947 */ /* 0x000fea0003800000 */
.L_x_57:
[----:B------:R-:W-:-:S04]  /*0b30*/  LOP3.LUT R0, R7, 0x80000000, R3, 0x48, !PT ;  /* 0x8000000007007812 */ /* 0x000fc800078e4803 */
[----:B------:R-:W-:Y:S01]  /*0b40*/  LOP3.LUT R0, R0, 0x7f800000, RZ, 0xfc, !PT ;  /* 0x7f80000000007812 */ /* 0x000fe200078efcff */
[----:B------:R-:W-:Y:S06]  /*0b50*/  BRA `(.L_x_62) ;  /* 0x0000000000147947 */ /* 0x000fec0003800000 */
.L_x_56:
[----:B------:R-:W-:Y:S01]  /*0b60*/  LOP3.LUT R0, R7, 0x80000000, R3, 0x48, !PT ;  /* 0x8000000007007812 */ /* 0x000fe200078e4803 */
[----:B------:R-:W-:Y:S06]  /*0b70*/  BRA `(.L_x_62) ;  /* 0x00000000000c7947 */ /* 0x000fec0003800000 */
.L_x_55:
[----:B------:R-:W0:Y:S01]  /*0b80*/  MUFU.RSQ R0, -QNAN ;  /* 0xffc0000000007908 */ /* 0x000e220000001400 */
[----:B------:R-:W-:Y:S05]  /*0b90*/  BRA `(.L_x_62) ;  /* 0x0000000000047947 */ /* 0x000fea0003800000 */
.L_x_54:
[----:B------:R-:W-:-:S07]  /*0ba0*/  FADD.FTZ R0, R3, R0 ;  /* 0x0000000003007221 */ /* 0x000fce0000010000 */
.L_x_62:
[----:B------:R-:W-:Y:S05]  /*0bb0*/  BSYNC.RECONVERGENT B1 ;  /* 0x0000000000017941 */ /* 0x000fea0003800200 */
.L_x_52:
[----:B------:R-:W-:-:S04]  /*0bc0*/  IMAD.MOV.U32 R9, RZ, RZ, 0x0 ;  /* 0x00000000ff097424 */ /* 0x000fc800078e00ff */
[----:B0-----:R-:W-:Y:S05]  /*0bd0*/  RET.REL.NODEC R8 `(solve_lower_float) ;  /* 0xfffffff408087950 */ /* 0x001fea0003c3ffff */
.L_x_63:
        /* <DEDUP_REMOVED lines=10> */
.L_x_79:


//--------------------- .text.analysis_upper      --------------------------
	.section	.text.analysis_upper,"ax",@progbits
	.align	128
        .global         analysis_upper
        .type           analysis_upper,@function
        .size           analysis_upper,(.L_x_84 - analysis_upper)
        .other          analysis_upper,@"STO_CUDA_ENTRY STV_DEFAULT"
analysis_upper:
.text.analysis_upper:
        /* <DEDUP_REMOVED lines=11> */
[----:B------:R-:W0:Y:S05]  /*00b0*/  LDCU UR4, c[0x0][0x380] ;  /* 0x00007000ff0477ac */ /* 0x000e2a0008000800 */
[----:B------:R-:W1:Y:S01]  /*00c0*/  POPC R7, R7 ;  /* 0x0000000700077309 */ /* 0x000e620000000000 */
[----:B--2---:R-:W1:Y:S02]  /*00d0*/  SHFL.IDX PT, R4, R3, R6, 0x1f ;  /* 0x00001f0603047589 */ /* 0x004e6400000e0000 */
[----:B-1----:R-:W-:-:S05]  /*00e0*/  IMAD.IADD R4, R4, 0x1, R7 ;  /* 0x0000000104047824 */ /* 0x002fca00078e0207 */
[----:B------:R-:W-:-:S05]  /*00f0*/  LOP3.LUT R0, RZ, R4, RZ, 0x33, !PT ;  /* 0x00000004ff007212 */ /* 0x000fca00078e33ff */
[----:B0-----:R-:W-:-:S05]  /*0100*/  VIADD R0, R0, UR4 ;  /* 0x0000000400007c36 */ /* 0x001fca0008000000 */
[----:B------:R-:W-:-:S13]  /*0110*/  ISETP.GE.AND P0, PT, R0, RZ, PT ;  /* 0x000000ff0000720c */ /* 0x000fda0003f06270 */
[----:B------:R-:W-:Y:S05]  /*0120*/  @!P0 EXIT ;  /* 0x000000000000894d */ /* 0x000fea0003800000 */
[----:B------:R-:W0:Y:S01]  /*0130*/  LDC.64 R2, c[0x0][0x3a0] ;  /* 0x0000e800ff027b82 */ /* 0x000e220000000a00 */
[----:B------:R-:W-:-:S05]  /*0140*/  IADD3 R5, PT, PT, -R4, UR4, RZ ;  /* 0x0000000404057c10 */ /* 0x000fca000fffe1ff */
[----:B0-----:R-:W-:-:S04]  /*0150*/  IMAD.WIDE R4, R5, 0x4, R2 ;  /* 0x0000000405047825 */ /* 0x001fc800078e0202 */
[----:B------:R-:W-:Y:S02]  /*0160*/  IMAD.WIDE.U32 R2, R0, 0x4, R2 ;  /* 0x0000000400027825 */ /* 0x000fe400078e0002 */
[----:B------:R-:W2:Y:S04]  /*0170*/  LDG.E R4, desc[UR6][R4.64] ;  /* 0x0000000604047981 */ /* 0x000ea8000c1e1900 */
[----:B------:R-:W3:Y:S01]  /*0180*/  LDG.E R6, desc[UR6][R2.64] ;  /* 0x0000000602067981 */ /* 0x000ee2000c1e1900 */
[----:B------:R-:W-:Y:S01]  /*0190*/  BSSY B0, `(.L_x_64) ;  /* 0x000001b000007945 */ /* 0x000fe20003800000 */
[----:B------:R-:W-:Y:S02]  /*01a0*/  IMAD.MOV.U32 R9, RZ, RZ, RZ ;  /* 0x000000ffff097224 */ /* 0x000fe400078e00ff */
[----:B--2---:R-:W-:-:S05]  /*01b0*/  VIADD R7, R4, 0xffffffff ;  /* 0xffffffff04077836 */ /* 0x004fca0000000000 */
[----:B---3--:R-:W-:-:S13]  /*01c0*/  ISETP.GT.U32.AND P0, PT, R7, R6, PT ;  /* 0x000000060700720c */ /* 0x008fda0003f04070 */
[----:B------:R-:W-:Y:S05]  /*01d0*/  @!P0 BRA `(.L_x_65) ;  /* 0x0000000000588947 */ /* 0x000fea0003800000 */
[----:B------:R-:W-:-:S07]  /*01e0*/  IMAD.MOV.U32 R9, RZ, RZ, RZ ;  /* 0x000000ffff097224 */ /* 0x000fce00078e00ff */
.L_x_68:
[----:B------:R-:W0:Y:S02]  /*01f0*/  LDC.64 R2, c[0x0][0x3a8] ;  /* 0x0000ea00ff027b82 */ /* 0x000e240000000a00 */
[----:B0-----:R-:W-:-:S05]  /*0200*/  IMAD.WIDE.U32 R2, R7, 0x4, R2 ;  /* 0x0000000407027825 */ /* 0x001fca00078e0002 */
[----:B------:R-:W2:Y:S01]  /*0210*/  LDG.E R11, desc[UR6][R2.64] ;  /* 0x00000006020b7981 */ /* 0x000ea2000c1e1900 */
[----:B------:R-:W-:Y:S05]  /*0220*/  YIELD ;  /* 0x0000000000007946 */ /* 0x000fea0003800000 */
[----:B------:R-:W2:Y:S01]  /*0230*/  LDCU.64 UR4, c[0x0][0x390] ;  /* 0x00007200ff0477ac */ /* 0x000ea20008000a00 */
[----:B------:R-:W-:Y:S01]  /*0240*/  IADD3 R7, PT, PT, R7, -0x1, RZ ;  /* 0xffffffff07077810 */ /* 0x000fe20007ffe0ff */
[----:B------:R-:W-:Y:S03]  /*0250*/  BSSY B1, `(.L_x_66) ;  /* 0x0000008000017945 */ /* 0x000fe60003800000 */
[----:B------:R-:W-:-:S02]  /*0260*/  ISETP.GT.U32.AND P0, PT, R7, R6, PT ;  /* 0x000000060700720c */ /* 0x000fc40003f04070 */
[----:B--2---:R-:W-:-:S05]  /*0270*/  IADD3 R4, P1, PT, R11, UR4, RZ ;  /* 0x000000040b047c10 */ /* 0x004fca000ff3e0ff */
[----:B------:R-:W-:-:S08]  /*0280*/  IMAD.X R5, RZ, RZ, UR5, P1 ;  /* 0x00000005ff057e24 */ /* 0x000fd000088e06ff */
.L_x_67:
[----:B------:R-:W2:Y:S01]  /*0290*/  LDG.E.U8.STRONG.SYS R2, desc[UR6][R4.64] ;  /* 0x0000000604027981 */ /* 0x000ea2000c1f5100 */
[----:B------:R-:W-:Y:S05]  /*02a0*/  YIELD ;  /* 0x0000000000007946 */ /* 0x000fea0003800000 */
[----:B--2---:R-:W-:-:S13]  /*02b0*/  ISETP.NE.AND P1, PT, R2, RZ, PT ;  /* 0x000000ff0200720c */ /* 0x004fda0003f25270 */
[----:B------:R-:W-:Y:S05]  /*02c0*/  @!P1 BRA `(.L_x_67) ;  /* 0xfffffffc00f09947 */ /* 0x000fea000383ffff */
[----:B------:R-:W-:Y:S05]  /*02d0*/  BSYNC B1 ;  /* 0x0000000000017941 */ /* 0x000fea0003800000 */
.L_x_66:
[----:B------:R-:W0:Y:S02]  /*02e0*/  LDC.64 R2, c[0x0][0x398] ;  /* 0x0000e600ff027b82 */ /* 0x000e240000000a00 */
[----:B0-----:R-:W-:-:S06]  /*02f0*/  IMAD.WIDE.U32 R2, R11, 0x4, R2 ;  /* 0x000000040b027825 */ /* 0x001fcc00078e0002 */
[----:B------:R-:W2:Y:S02]  /*0300*/  LDG.E.STRONG.SYS R2, desc[UR6][R2.64] ;  /* 0x0000000602027981 */ /* 0x000ea4000c1f5900 */
[----:B--2---:R-:W-:-:S13]  /*0310*/  ISETP.GT.U32.AND P1, PT, R9, R2, PT ;  /* 0x000000020900720c */ /* 0x004fda0003f24070 */
[----:B------:R-:W-:Y:S01]  /*0320*/  @!P1 VIADD R9, R2, 0x1 ;  /* 0x0000000102099836 */ /* 0x000fe20000000000 */
[----:B------:R-:W-:Y:S06]  /*0330*/  @P0 BRA `(.L_x_68) ;  /* 0xfffffffc00ac0947 */ /* 0x000fec000383ffff */
.L_x_65:
[----:B------:R-:W-:Y:S05]  /*0340*/  BSYNC B0 ;  /* 0x0000000000007941 */ /* 0x000fea0003800000 */
.L_x_64:
[----:B------:R-:W0:Y:S01]  /*0350*/  S2R R4, SR_LANEID ;  /* 0x0000000000047919 */ /* 0x000e220000000000 */
[----:B------:R-:W-:Y:S01]  /*0360*/  CREDUX.MAX UR5, R9 ;  /* 0x00000000090572cc */ /* 0x000fe20000000000 */
[----:B------:R-:W-:Y:S01]  /*0370*/  VOTEU.ANY UR4, UPT, PT ;  /* 0x0000000000047886 */ /* 0x000fe200038e0100 */
[----:B------:R-:W1:Y:S01]  /*0380*/  LDC.64 R2, c[0x0][0x388] ;  /* 0x0000e200ff027b82 */ /* 0x000e620000000a00 */
[----:B------:R-:W-:-:S10]  /*0390*/  UFLO.U32 UR4, UR4 ;  /* 0x00000004000472bd */ /* 0x000fd400080e0000 */
[----:B------:R-:W-:Y:S02]  /*03a0*/  IMAD.U32 R11, RZ, RZ, UR5 ;  /* 0x00000005ff0b7e24 */ /* 0x000fe4000f8e00ff */
[----:B------:R-:W-:Y:S01]  /*03b0*/  HFMA2 R8, -RZ, RZ, 0, 5.9604644775390625e-08 ;  /* 0x00000001ff087431 */ /* 0x000fe200000001ff */
[----:B0-----:R-:W-:Y:S01]  /*03c0*/  ISETP.EQ.U32.AND P0, PT, R4, UR4, PT ;  /* 0x0000000404007c0c */ /* 0x001fe2000bf02070 */
[----:B------:R-:W0:Y:S01]  /*03d0*/  LDCU.64 UR4, c[0x0][0x390] ;  /* 0x00007200ff0477ac */ /* 0x000e220008000a00 */
[----:B------:R-:W2:Y:S11]  /*03e0*/  LDC.64 R4, c[0x0][0x398] ;  /* 0x0000e600ff047b82 */ /* 0x000eb60000000a00 */
[----:B-1----:R1:W-:Y:S01]  /*03f0*/  @P0 REDG.E.MAX.STRONG.GPU desc[UR6][R2.64], R11 ;  /* 0x0000000b0200098e */ /* 0x0023e2000d12e106 */
[----:B------:R-:W-:-:S02]  /*0400*/  ISETP.NE.AND P0, PT, R0, RZ, PT ;  /* 0x000000ff0000720c */ /* 0x000fc40003f05270 */
[----:B0-----:R-:W-:-:S05]  /*0410*/  IADD3 R6, P1, PT, R0, UR4, RZ ;  /* 0x0000000400067c10 */ /* 0x001fca000ff3e0ff */
[----:B------:R-:W-:Y:S01]  /*0420*/  IMAD.X R7, RZ, RZ, UR5, P1 ;  /* 0x00000005ff077e24 */ /* 0x000fe200088e06ff */
[----:B-1----:R-:W-:Y:S01]  /*0430*/  PRMT R3, R8, 0x7610, R3 ;  /* 0x0000761008037816 */ /* 0x002fe20000000003 */
[----:B--2---:R-:W-:-:S05]  /*0440*/  IMAD.WIDE.U32 R4, R0, 0x4, R4 ;  /* 0x0000000400047825 */ /* 0x004fca00078e0004 */
[----:B------:R0:W-:Y:S04]  /*0450*/  STG.E.STRONG.SYS desc[UR6][R4.64], R9 ;  /* 0x0000000904007986 */ /* 0x0001e8000c115906 */
[----:B------:R0:W-:Y:S01]  /*0460*/  STG.E.U8.STRONG.SYS desc[UR6][R6.64], R3 ;  /* 0x0000000306007986 */ /* 0x0001e2000c115106 */
[----:B------:R-:W-:Y:S05]  /*0470*/  @P0 EXIT ;  /* 0x000000000000094d */ /* 0x000fea0003800000 */
[----:B0-----:R-:W0:Y:S02]  /*0480*/  LDC.64 R2, c[0x4][RZ] ;  /* 0x01000000ff027b82 */ /* 0x001e240000000a00 */
[----:B0-----:R-:W-:Y:S01]  /*0490*/  STG.E desc[UR6][R2.64], RZ ;  /* 0x000000ff02007986 */ /* 0x001fe2000c101906 */
[----:B------:R-:W-:Y:S05]  /*04a0*/  EXIT ;  /* 0x000000000000794d */ /* 0x000fea0003800000 */
.L_x_69:
        /* <DEDUP_REMOVED lines=13> */
.L_x_84:


//--------------------- .text.analysis_lower      --------------------------
	.section	.text.analysis_lower,"ax",@progbits
	.align	128
        .global         analysis_lower
        .type           analysis_lower,@function
        .size           analysis_lower,(.L_x_85 - analysis_lower)
        .other          analysis_lower,@"STO_CUDA_ENTRY STV_DEFAULT"
analysis_lower:
.text.analysis_lower:
        /* <DEDUP_REMOVED lines=17> */
[----:B------:R-:W0:Y:S02]  /*0110*/  LDC.64 R2, c[0x0][0x3a0] ;  /* 0x0000e800ff027b82 */ /* 0x000e240000000a00 */
[----:B0-----:R-:W-:-:S05]  /*0120*/  IMAD.WIDE R2, R0, 0x4, R2 ;  /* 0x0000000400027825 */ /* 0x001fca00078e0202 */
[----:B------:R-:W2:Y:S04]  /*0130*/  LDG.E R5, desc[UR6][R2.64+0x4] ;  /* 0x0000040602057981 */ /* 0x000ea8000c1e1900 */
[----:B------:R-:W3:Y:S01]  /*0140*/  LDG.E R4, desc[UR6][R2.64] ;  /* 0x0000000602047981 */ /* 0x000ee2000c1e1900 */
[----:B------:R-:W-:Y:S01]  /*0150*/  BSSY B0, `(.L_x_70) ;  /* 0x000001c000007945 */ /* 0x000fe20003800000 */
[----:B------:R-:W-:Y:S02]  /*0160*/  IMAD.MOV.U32 R9, RZ, RZ, RZ ;  /* 0x000000ffff097224 */ /* 0x000fe400078e00ff */
[----:B--2---:R-:W-:-:S05]  /*0170*/  VIADD R7, R5, 0xffffffff ;  /* 0xffffffff05077836 */ /* 0x004fca0000000000 */
[----:B---3--:R-:W-:-:S13]  /*0180*/  ISETP.GE.U32.AND P0, PT, R4, R7, PT ;  /* 0x000000070400720c */ /* 0x008fda0003f06070 */
[----:B------:R-:W-:Y:S05]  /*0190*/  @P0 BRA `(.L_x_71) ;  /* 0x00000000005c0947 */ /* 0x000fea0003800000 */
[----:B------:R-:W-:Y:S02]  /*01a0*/  IMAD.MOV.U32 R6, RZ, RZ, R4 ;  /* 0x000000ffff067224 */ /* 0x000fe400078e0004 */
[----:B------:R-:W-:-:S07]  /*01b0*/  IMAD.MOV.U32 R9, RZ, RZ, RZ ;  /* 0x000000ffff097224 */ /* 0x000fce00078e00ff */
.L_x_74:
[----:B------:R-:W0:Y:S02]  /*01c0*/  LDC.64 R2, c[0x0][0x3a8] ;  /* 0x0000ea00ff027b82 */ /* 0x000e240000000a00 */
[----:B0-----:R-:W-:-:S05]  /*01d0*/  IMAD.WIDE.U32 R2, R6, 0x4, R2 ;  /* 0x0000000406027825 */ /* 0x001fca00078e0002 */
[----:B------:R-:W2:Y:S01]  /*01e0*/  LDG.E R11, desc[UR6][R2.64] ;  /* 0x00000006020b7981 */ /* 0x000ea2000c1e1900 */
[----:B------:R-:W-:Y:S05]  /*01f0*/  YIELD ;  /* 0x0000000000007946 */ /* 0x000fea0003800000 */
[----:B------:R-:W2:Y:S01]  /*0200*/  LDCU.64 UR4, c[0x0][0x390] ;  /* 0x00007200ff0477ac */ /* 0x000ea20008000a00 */
[----:B------:R-:W-:Y:S01]  /*0210*/  VIADD R6, R6, 0x1 ;  /* 0x0000000106067836 */ /* 0x000fe20000000000 */
[----:B------:R-:W-:Y:S04]  /*0220*/  BSSY B1, `(.L_x_72) ;  /* 0x0000008000017945 */ /* 0x000fe80003800000 */
[----:B------:R-:W-:-:S02]  /*0230*/  ISETP.NE.AND P0, PT, R6, R7, PT ;  /* 0x000000070600720c */ /* 0x000fc40003f05270 */
[----:B--2---:R-:W-:-:S05]  /*0240*/  IADD3 R4, P1, PT, R11, UR4, RZ ;  /* 0x000000040b047c10 */ /* 0x004fca000ff3e0ff */
[----:B------:R-:W-:-:S08]  /*0250*/  IMAD.X R5, RZ, RZ, UR5, P1 ;  /* 0x00000005ff057e24 */ /* 0x000fd000088e06ff */
.L_x_73:
[----:B------:R-:W2:Y:S01]  /*0260*/  LDG.E.U8.STRONG.SYS R2, desc[UR6][R4.64] ;  /* 0x0000000604027981 */ /* 0x000ea2000c1f5100 */
[----:B------:R-:W-:Y:S05]  /*0270*/  YIELD ;  /* 0x0000000000007946 */ /* 0x000fea0003800000 */
[----:B--2---:R-:W-:-:S13]  /*0280*/  ISETP.NE.AND P1, PT, R2, RZ, PT ;  /* 0x000000ff0200720c */ /* 0x004fda0003f25270 */
[----:B------:R-:W-:Y:S05]  /*0290*/  @!P1 BRA `(.L_x_73) ;  /* 0xfffffffc00f09947 */ /* 0x000fea000383ffff */
[----:B------:R-:W-:Y:S05]  /*02a0*/  BSYNC B1 ;  /* 0x0000000000017941 */ /* 0x000fea0003800000 */
.L_x_72:
[----:B------:R-:W0:Y:S02]  /*02b0*/  LDC.64 R2, c[0x0][0x398] ;  /* 0x0000e600ff027b82 */ /* 0x000e240000000a00 */
[----:B0-----:R-:W-:-:S06]  /*02c0*/  IMAD.WIDE.U32 R2, R11, 0x4, R2 ;  /* 0x000000040b027825 */ /* 0x001fcc00078e0002 */
[----:B------:R-:W2:Y:S02]  /*02d0*/  LDG.E.STRONG.SYS R2, desc[UR6][R2.64] ;  /* 0x0000000602027981 */ /* 0x000ea4000c1f5900 */
[----:B--2---:R-:W-:-:S13]  /*02e0*/  ISETP.GT.U32.AND P1, PT, R9, R2, PT ;  /* 0x000000020900720c */ /* 0x004fda0003f24070 */
[----:B------:R-:W-:Y:S01]  /*02f0*/  @!P1 VIADD R9, R2, 0x1 ;  /* 0x0000000102099836 */ /* 0x000fe20000000000 */
[----:B------:R-:W-:Y:S06]  /*0300*/  @P0 BRA `(.L_x_74) ;  /* 0xfffffffc00ac0947 */ /* 0x000fec000383ffff */
.L_x_71:
[----:B------:R-:W-:Y:S05]  /*0310*/  BSYNC B0 ;  /* 0x0000000000007941 */ /* 0x000fea0003800000 */
.L_x_70:
[----:B------:R-:W0:Y:S01]  /*0320*/  S2R R4, SR_LANEID ;  /* 0x0000000000047919 */ /* 0x000e220000000000 */
[----:B------:R-:W-:Y:S01]  /*0330*/  VOTEU.ANY UR4, UPT, PT ;  /* 0x0000000000047886 */ /* 0x000fe200038e0100 */
[----:B------:R-:W1:Y:S01]  /*0340*/  LDC.64 R2, c[0x0][0x388] ;  /* 0x0000e200ff027b82 */ /* 0x000e620000000a00 */
[----:B------:R-:W-:Y:S01]  /*0350*/  UFLO.U32 UR4, UR4 ;  /* 0x00000004000472bd */ /* 0x000fe200080e0000 */
[----:B------:R-:W-:Y:S01]  /*0360*/  CREDUX.MAX UR5, R9 ;  /* 0x00000000090572cc */ /* 0x000fe20000000000 */
[----:B------:R-:W2:Y:S01]  /*0370*/  LDCU.64 UR8, c[0x0][0x390] ;  /* 0x00007200ff0877ac */ /* 0x000ea20008000a00 */
[----:B------:R-:W-:-:S11]  /*0380*/  IMAD.MOV.U32 R8, RZ, RZ, 0x1 ;  /* 0x00000001ff087424 */ /* 0x000fd600078e00ff */
[----:B------:R-:W-:Y:S01]  /*0390*/  IMAD.U32 R11, RZ, RZ, UR5 ;  /* 0x00000005ff0b7e24 */ /* 0x000fe2000f8e00ff */
[----:B0-----:R-:W-:Y:S01]  /*03a0*/  ISETP.EQ.U32.AND P0, PT, R4, UR4, PT ;  /* 0x0000000404007c0c */ /* 0x001fe2000bf02070 */
[----:B------:R-:W0:Y:S01]  /*03b0*/  LDCU UR4, c[0x0][0x380] ;  /* 0x00007000ff0477ac */ /* 0x000e220008000800 */
[----:B------:R-:W3:Y:S01]  /*03c0*/  LDC.64 R4, c[0x0][0x398] ;  /* 0x0000e600ff047b82 */ /* 0x000ee20000000a00 */
[----:B--2---:R-:W-:-:S10]  /*03d0*/  IADD3 R6, P1, PT, R0, UR8, RZ ;  /* 0x0000000800067c10 */ /* 0x004fd4000ff3e0ff */
[----:B-1----:R1:W-:Y:S01]  /*03e0*/  @P0 REDG.E.MAX.STRONG.GPU desc[UR6][R2.64], R11 ;  /* 0x0000000b0200098e */ /* 0x0023e2000d12e106 */
[----:B------:R-:W-:Y:S01]  /*03f0*/  LEA.HI.X.SX32 R7, R0, UR9, 0x1, P1 ;  /* 0x0000000900077c11 */ /* 0x000fe200088f0eff */
[----:B0-----:R-:W-:-:S06]  /*0400*/  UIADD3 UR4, UPT, UPT, UR4, -0x1, URZ ;  /* 0xffffffff04047890 */ /* 0x001fcc000fffe0ff */
[C---:B------:R-:W-:Y:S01]  /*0410*/  ISETP.NE.AND P0, PT, R0.reuse, UR4, PT ;  /* 0x0000000400007c0c */ /* 0x040fe2000bf05270 */
[----:B---3--:R-:W-:Y:S01]  /*0420*/  IMAD.WIDE R4, R0, 0x4, R4 ;  /* 0x0000000400047825 */ /* 0x008fe200078e0204 */
[----:B-1----:R-:W-:-:S04]  /*0430*/  PRMT R3, R8, 0x7610, R3 ;  /* 0x0000761008037816 */ /* 0x002fc80000000003 */
[----:B------:R0:W-:Y:S04]  /*0440*/  STG.E.STRONG.SYS desc[UR6][R4.64], R9 ;  /* 0x0000000904007986 */ /* 0x0001e8000c115906 */
[----:B------:R0:W-:Y:S03]  /*0450*/  STG.E.U8.STRONG.SYS desc[UR6][R6.64], R3 ;  /* 0x0000000306007986 */ /* 0x0001e6000c115106 */
[----:B------:R-:W-:Y:S05]  /*0460*/  @P0 EXIT ;  /* 0x000000000000094d */ /* 0x000fea0003800000 */
[----:B0-----:R-:W0:Y:S02]  /*0470*/  LDC.64 R2, c[0x4][RZ] ;  /* 0x01000000ff027b82 */ /* 0x001e240000000a00 */
[----:B0-----:R-:W-:Y:S01]  /*0480*/  STG.E desc[UR6][R2.64], RZ ;  /* 0x000000ff02007986 */ /* 0x001fe2000c101906 */
[----:B------:R-:W-:Y:S05]  /*0490*/  EXIT ;  /* 0x000000000000794d */ /* 0x000fea0003800000 */
.L_x_75:
        /* <DEDUP_REMOVED lines=14> */
.L_x_85:


//--------------------- .nv.shared.reserved.0     --------------------------
	.section	.nv.shared.reserved.0,"aw",@nobits
	.weak		__nv_reservedSMEM_offset_0_alias
	.size		__nv_reservedSMEM_offset_0_alias, 0, 64
	.other		__nv_reservedSMEM_offset_0_alias,@"STO_CUDA_RESERVED_SHARED STV_DEFAULT"
__nv_reservedSMEM_offset_0_alias:
	.zero		0
	.zero		64


//--------------------- .nv.global                --------------------------
	.section	.nv.global,"aw",@nobits
	.align	4
.nv.global:
	.type		row_idx,@object
	.size		row_idx,(stack_id - row_idx)
row_idx:
	.zero		4
	.type		stack_id,@object
	.size		stack_id,(.L_1 - stack_id)
stack_id:
	.zero		4
.L_1:


//--------------------- .nv.constant0.solve_upper_double --------------------------
	.section	.nv.constant0.solve_upper_double,"a",@progbits
	.sectionflags	@""
	.align	4
.nv.constant0.solve_upper_double:
	.zero		952


//--------------------- .nv.constant0.solve_upper_float --------------------------
	.section	.nv.constant0.solve_upper_float,"a",@progbits
	.sectionflags	@""
	.align	4
.nv.constant0.solve_upper_float:
	.zero		952


//--------------------- .nv.constant0.solve_lower_double --------------------------
	.section	.nv.constant0.solve_lower_double,"a",@progbits
	.sectionflags	@""
	.align	4
.nv.constant0.solve_lower_double:
	.zero		952


//--------------------- .nv.constant0.solve_lower_float --------------------------
	.section	.nv.constant0.solve_lower_float,"a",@progbits
	.sectionflags	@""
	.align	4
.nv.constant0.solve_lower_float:
	.zero		952


//--------------------- .nv.constant0.analysis_upper --------------------------
	.section	.nv.constant0.analysis_upper,"a",@progbits
	.sectionflags	@""
	.align	4
.nv.constant0.analysis_upper:
	.zero		944


//--------------------- .nv.constant0.analysis_lower --------------------------
	.section	.nv.constant0.analysis_lower,"a",@progbits
	.sectionflags	@""
	.align	4
.nv.constant0.analysis_lower:
	.zero		944


//--------------------- SYMBOLS --------------------------

	.type		.nv.reservedSmem.offset0,@object
	.size		.nv.reservedSmem.offset0,0x4
